//
// Generated by NVIDIA NVVM Compiler
//
// Compiler Build ID: CL-36424714
// Cuda compilation tools, release 13.0, V13.0.88
// Based on NVVM 20.0.0
//

.version 9.0
.target sm_100
.address_size 64

	// .globl	calcEnergy
.extern .shared .align 16 .b8 threadEnergies[];

.visible .entry calcEnergy(
	.param .u64 .ptr .align 1 calcEnergy_param_0,
	.param .u64 .ptr .align 1 calcEnergy_param_1,
	.param .u64 .ptr .align 1 calcEnergy_param_2,
	.param .u64 .ptr .align 1 calcEnergy_param_3,
	.param .u64 .ptr .align 1 calcEnergy_param_4,
	.param .u32 calcEnergy_param_5,
	.param .u32 calcEnergy_param_6,
	.param .u64 .ptr .align 1 calcEnergy_param_7
)
{
	.reg .pred 	%p<21>;
	.reg .b16 	%rs<4>;
	.reg .b32 	%r<70>;
	.reg .b32 	%f<5>;
	.reg .b64 	%rd<28>;
	.reg .b64 	%fd<120>;

	ld.param.u64 	%rd5, [calcEnergy_param_0];
	ld.param.u64 	%rd6, [calcEnergy_param_1];
	ld.param.u64 	%rd10, [calcEnergy_param_3];
	ld.param.u32 	%r18, [calcEnergy_param_5];
	cvta.to.global.u64 	%rd1, %rd10;
	mov.u32 	%r1, %tid.x;
	mov.u32 	%r2, %ntid.x;
	mov.u32 	%r3, %ctaid.x;
	mov.u32 	%r19, %nctaid.x;
	add.s32 	%r20, %r19, %r18;
	add.s32 	%r21, %r20, -1;
	div.s32 	%r22, %r21, %r19;
	mul.lo.s32 	%r23, %r22, %r3;
	add.s32 	%r24, %r23, %r22;
	min.s32 	%r4, %r18, %r24;
	add.s32 	%r68, %r23, %r1;
	setp.ge.s32 	%p2, %r68, %r4;
	mov.f64 	%fd119, 0d0000000000000000;
	@%p2 bra 	$L__BB0_19;
	cvta.to.global.u64 	%rd2, %rd5;
	cvta.to.global.u64 	%rd3, %rd6;
	mov.f64 	%fd119, 0d0000000000000000;
$L__BB0_2:
	ld.param.u64 	%rd26, [calcEnergy_param_4];
	ld.param.u64 	%rd25, [calcEnergy_param_2];
	mul.wide.s32 	%rd11, %r68, 4;
	cvta.to.global.u64 	%rd12, %rd26;
	add.s64 	%rd13, %rd12, %rd11;
	ld.global.u32 	%r25, [%rd13];
	shl.b32 	%r26, %r25, 1;
	mul.wide.s32 	%rd14, %r26, 4;
	add.s64 	%rd15, %rd3, %rd14;
	ld.global.u32 	%r27, [%rd15];
	ld.global.u32 	%r28, [%rd15+4];
	max.s32 	%r29, %r27, %r28;
	setp.lt.s32 	%p1, %r29, 1;
	abs.s32 	%r30, %r27;
	mad.lo.s32 	%r31, %r30, 3, -3;
	abs.s32 	%r32, %r28;
	mad.lo.s32 	%r33, %r32, 3, -3;
	mul.wide.s32 	%rd16, %r31, 8;
	add.s64 	%rd17, %rd2, %rd16;
	ld.global.f64 	%fd30, [%rd17];
	mul.wide.s32 	%rd18, %r33, 8;
	add.s64 	%rd19, %rd2, %rd18;
	ld.global.f64 	%fd31, [%rd19];
	sub.f64 	%fd32, %fd30, %fd31;
	ld.global.f64 	%fd33, [%rd17+8];
	ld.global.f64 	%fd34, [%rd19+8];
	sub.f64 	%fd35, %fd33, %fd34;
	mul.f64 	%fd36, %fd35, %fd35;
	fma.rn.f64 	%fd37, %fd32, %fd32, %fd36;
	ld.global.f64 	%fd38, [%rd17+16];
	ld.global.f64 	%fd39, [%rd19+16];
	sub.f64 	%fd40, %fd38, %fd39;
	fma.rn.f64 	%fd2, %fd40, %fd40, %fd37;
	mul.lo.s32 	%r34, %r25, 9;
	cvta.to.global.u64 	%rd20, %rd25;
	mul.wide.s32 	%rd21, %r34, 8;
	add.s64 	%rd4, %rd20, %rd21;
	@%p1 bra 	$L__BB0_4;
	ld.global.u8 	%rs1, [%rd1+25];
	setp.eq.s16 	%p3, %rs1, 0;
	mov.f64 	%fd118, 0d0000000000000000;
	@%p3 bra 	$L__BB0_8;
$L__BB0_4:
	ld.param.u32 	%r67, [calcEnergy_param_6];
	setp.ge.s32 	%p4, %r68, %r67;
	@%p4 bra 	$L__BB0_6;
	ld.global.f64 	%fd113, [%rd1+8];
	bra.uni 	$L__BB0_7;
$L__BB0_6:
	ld.global.f64 	%fd113, [%rd1];
$L__BB0_7:
	ld.global.f64 	%fd42, [%rd4+16];
	mul.f64 	%fd43, %fd113, %fd42;
	ld.global.u8 	%rs2, [%rd1+24];
	setp.eq.s16 	%p5, %rs2, 0;
	sqrt.rn.f64 	%fd44, %fd2;
	selp.f64 	%fd45, %fd44, %fd2, %p5;
	div.rn.f64 	%fd46, %fd43, %fd45;
	add.f64 	%fd118, %fd46, 0d0000000000000000;
	@%p1 bra 	$L__BB0_9;
$L__BB0_8:
	ld.global.u8 	%rs3, [%rd1+26];
	setp.eq.s16 	%p6, %rs3, 0;
	@%p6 bra 	$L__BB0_18;
$L__BB0_9:
	ld.global.f64 	%fd47, [%rd4];
	ld.global.f64 	%fd48, [%rd4+8];
	mul.f64 	%fd49, %fd2, %fd2;
	mul.f64 	%fd50, %fd2, %fd49;
	mul.f64 	%fd51, %fd50, %fd50;
	div.rn.f64 	%fd52, %fd47, %fd51;
	div.rn.f64 	%fd53, %fd48, %fd50;
	sub.f64 	%fd54, %fd52, %fd53;
	add.f64 	%fd118, %fd118, %fd54;
	not.pred 	%p7, %p1;
	@%p7 bra 	$L__BB0_18;
	ld.global.f64 	%fd55, [%rd1+16];
	setp.geu.f64 	%p8, %fd2, %fd55;
	@%p8 bra 	$L__BB0_18;
	sqrt.rn.f64 	%fd10, %fd2;
	ld.global.f64 	%fd56, [%rd4+24];
	ld.global.f64 	%fd57, [%rd4+32];
	ld.global.f64 	%fd11, [%rd4+40];
	sub.f64 	%fd58, %fd10, %fd57;
	div.rn.f64 	%fd59, %fd58, %fd56;
	neg.f64 	%fd60, %fd59;
	mul.f64 	%fd12, %fd59, %fd60;
	fma.rn.f64 	%fd61, %fd12, 0d3FF71547652B82FE, 0d4338000000000000;
	{
	.reg .b32 %temp; 
	mov.b64 	{%r7, %temp}, %fd61;
	}
	mov.f64 	%fd62, 0dC338000000000000;
	add.rn.f64 	%fd63, %fd61, %fd62;
	fma.rn.f64 	%fd64, %fd63, 0dBFE62E42FEFA39EF, %fd12;
	fma.rn.f64 	%fd65, %fd63, 0dBC7ABC9E3B39803F, %fd64;
	fma.rn.f64 	%fd66, %fd65, 0d3E5ADE1569CE2BDF, 0d3E928AF3FCA213EA;
	fma.rn.f64 	%fd67, %fd66, %fd65, 0d3EC71DEE62401315;
	fma.rn.f64 	%fd68, %fd67, %fd65, 0d3EFA01997C89EB71;
	fma.rn.f64 	%fd69, %fd68, %fd65, 0d3F2A01A014761F65;
	fma.rn.f64 	%fd70, %fd69, %fd65, 0d3F56C16C1852B7AF;
	fma.rn.f64 	%fd71, %fd70, %fd65, 0d3F81111111122322;
	fma.rn.f64 	%fd72, %fd71, %fd65, 0d3FA55555555502A1;
	fma.rn.f64 	%fd73, %fd72, %fd65, 0d3FC5555555555511;
	fma.rn.f64 	%fd74, %fd73, %fd65, 0d3FE000000000000B;
	fma.rn.f64 	%fd75, %fd74, %fd65, 0d3FF0000000000000;
	fma.rn.f64 	%fd76, %fd75, %fd65, 0d3FF0000000000000;
	{
	.reg .b32 %temp; 
	mov.b64 	{%r8, %temp}, %fd76;
	}
	{
	.reg .b32 %temp; 
	mov.b64 	{%temp, %r9}, %fd76;
	}
	shl.b32 	%r35, %r7, 20;
	add.s32 	%r36, %r35, %r9;
	mov.b64 	%fd116, {%r8, %r36};
	{
	.reg .b32 %temp; 
	mov.b64 	{%temp, %r37}, %fd12;
	}
	mov.b32 	%f3, %r37;
	abs.f32 	%f1, %f3;
	setp.lt.f32 	%p9, %f1, 0f4086232B;
	@%p9 bra 	$L__BB0_14;
	setp.lt.f64 	%p10, %fd12, 0d0000000000000000;
	add.f64 	%fd77, %fd12, 0d7FF0000000000000;
	selp.f64 	%fd116, 0d0000000000000000, %fd77, %p10;
	setp.geu.f32 	%p11, %f1, 0f40874800;
	@%p11 bra 	$L__BB0_14;
	shr.u32 	%r38, %r7, 31;
	add.s32 	%r39, %r7, %r38;
	shr.s32 	%r40, %r39, 1;
	shl.b32 	%r41, %r40, 20;
	add.s32 	%r42, %r9, %r41;
	mov.b64 	%fd78, {%r8, %r42};
	sub.s32 	%r43, %r7, %r40;
	shl.b32 	%r44, %r43, 20;
	add.s32 	%r45, %r44, 1072693248;
	mov.b32 	%r46, 0;
	mov.b64 	%fd79, {%r46, %r45};
	mul.f64 	%fd116, %fd79, %fd78;
$L__BB0_14:
	mul.f64 	%fd80, %fd11, %fd116;
	div.rn.f64 	%fd81, %fd80, %fd2;
	sub.f64 	%fd17, %fd118, %fd81;
	ld.global.f64 	%fd82, [%rd4+48];
	ld.global.f64 	%fd83, [%rd4+56];
	ld.global.f64 	%fd18, [%rd4+64];
	sub.f64 	%fd84, %fd10, %fd83;
	div.rn.f64 	%fd85, %fd84, %fd82;
	neg.f64 	%fd86, %fd85;
	mul.f64 	%fd19, %fd85, %fd86;
	fma.rn.f64 	%fd87, %fd19, 0d3FF71547652B82FE, 0d4338000000000000;
	{
	.reg .b32 %temp; 
	mov.b64 	{%r10, %temp}, %fd87;
	}
	mov.f64 	%fd88, 0dC338000000000000;
	add.rn.f64 	%fd89, %fd87, %fd88;
	fma.rn.f64 	%fd90, %fd89, 0dBFE62E42FEFA39EF, %fd19;
	fma.rn.f64 	%fd91, %fd89, 0dBC7ABC9E3B39803F, %fd90;
	fma.rn.f64 	%fd92, %fd91, 0d3E5ADE1569CE2BDF, 0d3E928AF3FCA213EA;
	fma.rn.f64 	%fd93, %fd92, %fd91, 0d3EC71DEE62401315;
	fma.rn.f64 	%fd94, %fd93, %fd91, 0d3EFA01997C89EB71;
	fma.rn.f64 	%fd95, %fd94, %fd91, 0d3F2A01A014761F65;
	fma.rn.f64 	%fd96, %fd95, %fd91, 0d3F56C16C1852B7AF;
	fma.rn.f64 	%fd97, %fd96, %fd91, 0d3F81111111122322;
	fma.rn.f64 	%fd98, %fd97, %fd91, 0d3FA55555555502A1;
	fma.rn.f64 	%fd99, %fd98, %fd91, 0d3FC5555555555511;
	fma.rn.f64 	%fd100, %fd99, %fd91, 0d3FE000000000000B;
	fma.rn.f64 	%fd101, %fd100, %fd91, 0d3FF0000000000000;
	fma.rn.f64 	%fd102, %fd101, %fd91, 0d3FF0000000000000;
	{
	.reg .b32 %temp; 
	mov.b64 	{%r11, %temp}, %fd102;
	}
	{
	.reg .b32 %temp; 
	mov.b64 	{%temp, %r12}, %fd102;
	}
	shl.b32 	%r47, %r10, 20;
	add.s32 	%r48, %r47, %r12;
	mov.b64 	%fd117, {%r11, %r48};
	{
	.reg .b32 %temp; 
	mov.b64 	{%temp, %r49}, %fd19;
	}
	mov.b32 	%f4, %r49;
	abs.f32 	%f2, %f4;
	setp.lt.f32 	%p12, %f2, 0f4086232B;
	@%p12 bra 	$L__BB0_17;
	setp.lt.f64 	%p13, %fd19, 0d0000000000000000;
	add.f64 	%fd103, %fd19, 0d7FF0000000000000;
	selp.f64 	%fd117, 0d0000000000000000, %fd103, %p13;
	setp.geu.f32 	%p14, %f2, 0f40874800;
	@%p14 bra 	$L__BB0_17;
	shr.u32 	%r50, %r10, 31;
	add.s32 	%r51, %r10, %r50;
	shr.s32 	%r52, %r51, 1;
	shl.b32 	%r53, %r52, 20;
	add.s32 	%r54, %r12, %r53;
	mov.b64 	%fd104, {%r11, %r54};
	sub.s32 	%r55, %r10, %r52;
	shl.b32 	%r56, %r55, 20;
	add.s32 	%r57, %r56, 1072693248;
	mov.b32 	%r58, 0;
	mov.b64 	%fd105, {%r58, %r57};
	mul.f64 	%fd117, %fd105, %fd104;
$L__BB0_17:
	mul.f64 	%fd106, %fd18, %fd117;
	div.rn.f64 	%fd107, %fd106, %fd2;
	sub.f64 	%fd118, %fd17, %fd107;
$L__BB0_18:
	add.f64 	%fd119, %fd119, %fd118;
	add.s32 	%r68, %r68, %r2;
	setp.lt.s32 	%p15, %r68, %r4;
	@%p15 bra 	$L__BB0_2;
$L__BB0_19:
	shl.b32 	%r59, %r1, 3;
	mov.u32 	%r60, threadEnergies;
	add.s32 	%r14, %r60, %r59;
	st.shared.f64 	[%r14], %fd119;
	bar.sync 	0;
	setp.lt.u32 	%p16, %r2, 2;
	@%p16 bra 	$L__BB0_25;
	mov.b32 	%r69, 1;
$L__BB0_21:
	mov.u32 	%r15, %r69;
	shl.b32 	%r69, %r15, 1;
	add.s32 	%r62, %r69, -1;
	and.b32  	%r63, %r62, %r1;
	setp.ne.s32 	%p17, %r63, 0;
	@%p17 bra 	$L__BB0_24;
	add.s32 	%r64, %r15, %r1;
	setp.ge.s32 	%p18, %r64, %r2;
	@%p18 bra 	$L__BB0_24;
	shl.b32 	%r65, %r15, 3;
	add.s32 	%r66, %r14, %r65;
	ld.shared.f64 	%fd108, [%r66];
	ld.shared.f64 	%fd109, [%r14];
	add.f64 	%fd110, %fd108, %fd109;
	st.shared.f64 	[%r14], %fd110;
$L__BB0_24:
	bar.sync 	0;
	setp.lt.s32 	%p19, %r69, %r2;
	@%p19 bra 	$L__BB0_21;
$L__BB0_25:
	setp.ne.s32 	%p20, %r1, 0;
	@%p20 bra 	$L__BB0_27;
	ld.param.u64 	%rd27, [calcEnergy_param_7];
	ld.shared.f64 	%fd111, [threadEnergies];
	cvta.to.global.u64 	%rd22, %rd27;
	mul.wide.u32 	%rd23, %r3, 8;
	add.s64 	%rd24, %rd22, %rd23;
	st.global.f64 	[%rd24], %fd111;
$L__BB0_27:
	ret;

}


// ===== COMPILED SASS (sm_100) =====

	.target	sm_100

	.elftype	@"ET_EXEC"


//--------------------- .note.nv.tkinfo           --------------------------
	.section	.note.nv.tkinfo,"",@"SHT_NOTE"
	.sectionflags	@"SHF_NOTE_NV_TKINFO"
	.tkinfo
        /*0018*/ 	.word	0x00000002
        /*0030*/ 	.string	""
        /*0030*/ 	.string	"ptxas"
        /*0030*/ 	.string	"Cuda compilation tools, release 13.0, V13.0.88"
        /*0030*/ 	.string	"Build cuda_13.0.r13.0/compiler.36424714_0"
        /*0030*/ 	.string	"-arch sm_100 -m 64 "



//--------------------- .note.nv.cuinfo           --------------------------
	.section	.note.nv.cuinfo,"",@"SHT_NOTE"
	.sectionflags	@"SHF_NOTE_NV_CUINFO"
        /*0018*/ 	.short	0x0002
        /*001a*/ 	.short	0x0064
        /*001c*/ 	.short	0x0082
	.zero		2


//--------------------- .nv.info                  --------------------------
	.section	.nv.info,"",@"SHT_CUDA_INFO"
	.align	4


	//----- nvinfo : EIATTR_REGCOUNT
	.align		4
        /*0000*/ 	.byte	0x04, 0x2f
        /*0002*/ 	.short	(.L_1 - .L_0)
	.align		4
.L_0:
        /*0004*/ 	.word	index@(calcEnergy)
        /*0008*/ 	.word	0x0000002a


	//----- nvinfo : EIATTR_FRAME_SIZE
	.align		4
.L_1:
        /*000c*/ 	.byte	0x04, 0x11
        /*000e*/ 	.short	(.L_3 - .L_2)
	.align		4
.L_2:
        /*0010*/ 	.word	index@($__internal_1_$__cuda_sm20_dsqrt_rn_f64_mediumpath_v1)
        /*0014*/ 	.word	0x00000000


	//----- nvinfo : EIATTR_FRAME_SIZE
	.align		4
.L_3:
        /*0018*/ 	.byte	0x04, 0x11
        /*001a*/ 	.short	(.L_5 - .L_4)
	.align		4
.L_4:
        /*001c*/ 	.word	index@($__internal_0_$__cuda_sm20_div_rn_f64_full)
        /*0020*/ 	.word	0x00000000


	//----- nvinfo : EIATTR_FRAME_SIZE
	.align		4
.L_5:
        /*0024*/ 	.byte	0x04, 0x11
        /*0026*/ 	.short	(.L_7 - .L_6)
	.align		4
.L_6:
        /*0028*/ 	.word	index@(calcEnergy)
        /*002c*/ 	.word	0x00000000


	//----- nvinfo : EIATTR_MIN_STACK_SIZE
	.align		4
.L_7:
        /*0030*/ 	.byte	0x04, 0x12
        /*0032*/ 	.short	(.L_9 - .L_8)
	.align		4
.L_8:
        /*0034*/ 	.word	index@(calcEnergy)
        /*0038*/ 	.word	0x00000000
.L_9:


//--------------------- .nv.compat                --------------------------
	.section	.nv.compat,"",@"SHT_CUDA_COMPAT_INFO"
	.align	4
        /*0000*/ 	.byte	0x02, 0x09, 0x00, 0x00, 0x02, 0x02, 0x01, 0x00, 0x02, 0x05, 0x05, 0x00, 0x03, 0x07, 0x01, 0x01
        /*0010*/ 	.byte	0x02, 0x03, 0x00, 0x00, 0x02, 0x06, 0x01, 0x00, 0x04, 0x0b, 0x08, 0x00, 0x01, 0x00, 0x00, 0x00
        /*0020*/ 	.byte	0x00, 0x00, 0x00, 0x00


//--------------------- .nv.info.calcEnergy       --------------------------
	.section	.nv.info.calcEnergy,"",@"SHT_CUDA_INFO"
	.sectionflags	@""
	.align	4


	//----- nvinfo : EIATTR_CUDA_API_VERSION
	.align		4
        /*0000*/ 	.byte	0x04, 0x37
        /*0002*/ 	.short	(.L_11 - .L_10)
.L_10:
        /*0004*/ 	.word	0x00000082


	//----- nvinfo : EIATTR_KPARAM_INFO
	.align		4
.L_11:
        /*0008*/ 	.byte	0x04, 0x17
        /*000a*/ 	.short	(.L_13 - .L_12)
.L_12:
        /*000c*/ 	.word	0x00000000
        /*0010*/ 	.short	0x0007
        /*0012*/ 	.short	0x0030
        /*0014*/ 	.byte	0x00, 0xf5, 0x21, 0x00


	//----- nvinfo : EIATTR_KPARAM_INFO
	.align		4
.L_13:
        /*0018*/ 	.byte	0x04, 0x17
        /*001a*/ 	.short	(.L_15 - .L_14)
.L_14:
        /*001c*/ 	.word	0x00000000
        /*0020*/ 	.short	0x0006
        /*0022*/ 	.short	0x002c
        /*0024*/ 	.byte	0x00, 0xf0, 0x11, 0x00


	//----- nvinfo : EIATTR_KPARAM_INFO
	.align		4
.L_15:
        /*0028*/ 	.byte	0x04, 0x17
        /*002a*/ 	.short	(.L_17 - .L_16)
.L_16:
        /*002c*/ 	.word	0x00000000
        /*0030*/ 	.short	0x0005
        /*0032*/ 	.short	0x0028
        /*0034*/ 	.byte	0x00, 0xf0, 0x11, 0x00


	//----- nvinfo : EIATTR_KPARAM_INFO
	.align		4
.L_17:
        /*0038*/ 	.byte	0x04, 0x17
        /*003a*/ 	.short	(.L_19 - .L_18)
.L_18:
        /*003c*/ 	.word	0x00000000
        /*0040*/ 	.short	0x0004
        /*0042*/ 	.short	0x0020
        /*0044*/ 	.byte	0x00, 0xf5, 0x21, 0x00


	//----- nvinfo : EIATTR_KPARAM_INFO
	.align		4
.L_19:
        /*0048*/ 	.byte	0x04, 0x17
        /*004a*/ 	.short	(.L_21 - .L_20)
.L_20:
        /*004c*/ 	.word	0x00000000
        /*0050*/ 	.short	0x0003
        /*0052*/ 	.short	0x0018
        /*0054*/ 	.byte	0x00, 0xf5, 0x21, 0x00


	//----- nvinfo : EIATTR_KPARAM_INFO
	.align		4
.L_21:
        /*0058*/ 	.byte	0x04, 0x17
        /*005a*/ 	.short	(.L_23 - .L_22)
.L_22:
        /*005c*/ 	.word	0x00000000
        /*0060*/ 	.short	0x0002
        /*0062*/ 	.short	0x0010
        /*0064*/ 	.byte	0x00, 0xf5, 0x21, 0x00


	//----- nvinfo : EIATTR_KPARAM_INFO
	.align		4
.L_23:
        /*0068*/ 	.byte	0x04, 0x17
        /*006a*/ 	.short	(.L_25 - .L_24)
.L_24:
        /*006c*/ 	.word	0x00000000
        /*0070*/ 	.short	0x0001
        /*0072*/ 	.short	0x0008
        /*0074*/ 	.byte	0x00, 0xf5, 0x21, 0x00


	//----- nvinfo : EIATTR_KPARAM_INFO
	.align		4
.L_25:
        /*0078*/ 	.byte	0x04, 0x17
        /*007a*/ 	.short	(.L_27 - .L_26)
.L_26:
        /*007c*/ 	.word	0x00000000
        /*0080*/ 	.short	0x0000
        /*0082*/ 	.short	0x0000
        /*0084*/ 	.byte	0x00, 0xf5, 0x21, 0x00


	//----- nvinfo : EIATTR_SPARSE_MMA_MASK
	.align		4
.L_27:
        /*0088*/ 	.byte	0x03, 0x50
        /*008a*/ 	.short	0x0000


	//----- nvinfo : EIATTR_MAXREG_COUNT
	.align		4
        /*008c*/ 	.byte	0x03, 0x1b
        /*008e*/ 	.short	0x00ff


	//----- nvinfo : EIATTR_NUM_BARRIERS
	.align		4
        /*0090*/ 	.byte	0x02, 0x4c
        /*0092*/ 	.byte	0x01
	.zero		1


	//----- nvinfo : EIATTR_MERCURY_ISA_VERSION
	.align		4
        /*0094*/ 	.byte	0x03, 0x5f
        /*0096*/ 	.short	0x0101


	//----- nvinfo : EIATTR_VRC_CTA_INIT_COUNT
	.align		4
        /*0098*/ 	.byte	0x02, 0x4a
	.zero		1
	.zero		1


	//----- nvinfo : EIATTR_EXIT_INSTR_OFFSETS
	.align		4
        /*009c*/ 	.byte	0x04, 0x1c
        /*009e*/ 	.short	(.L_29 - .L_28)


	//   ....[0]....
.L_28:
        /*00a0*/ 	.word	0x00001e60


	//   ....[1]....
        /*00a4*/ 	.word	0x00001ee0


	//----- nvinfo : EIATTR_CRS_STACK_SIZE
	.align		4
.L_29:
        /*00a8*/ 	.byte	0x04, 0x1e
        /*00aa*/ 	.short	(.L_31 - .L_30)
.L_30:
        /*00ac*/ 	.word	0x00000000


	//----- nvinfo : EIATTR_CBANK_PARAM_SIZE
	.align		4
.L_31:
        /*00b0*/ 	.byte	0x03, 0x19
        /*00b2*/ 	.short	0x0038


	//----- nvinfo : EIATTR_PARAM_CBANK
	.align		4
        /*00b4*/ 	.byte	0x04, 0x0a
        /*00b6*/ 	.short	(.L_33 - .L_32)
	.align		4
.L_32:
        /*00b8*/ 	.word	index@(.nv.constant0.calcEnergy)
        /*00bc*/ 	.short	0x0380
        /*00be*/ 	.short	0x0038


	//----- nvinfo : EIATTR_SW_WAR
	.align		4
.L_33:
        /*00c0*/ 	.byte	0x04, 0x36
        /*00c2*/ 	.short	(.L_35 - .L_34)
.L_34:
        /*00c4*/ 	.word	0x00000008
.L_35:


//--------------------- .nv.callgraph             --------------------------
	.section	.nv.callgraph,"",@"SHT_CUDA_CALLGRAPH"
	.align	4
	.sectionentsize	8
	.align		4
        /*0000*/ 	.word	0x00000000
	.align		4
        /*0004*/ 	.word	0xffffffff
	.align		4
        /*0008*/ 	.word	0x00000000
	.align		4
        /*000c*/ 	.word	0xfffffffe
	.align		4
        /*0010*/ 	.word	0x00000000
	.align		4
        /*0014*/ 	.word	0xfffffffd
	.align		4
        /*0018*/ 	.word	0x00000000
	.align		4
        /*001c*/ 	.word	0xfffffffc


//--------------------- .text.calcEnergy          --------------------------
	.section	.text.calcEnergy,"ax",@progbits
	.align	128
        .global         calcEnergy
        .type           calcEnergy,@function
        .size           calcEnergy,(.L_x_44 - calcEnergy)
        .other          calcEnergy,@"STO_CUDA_ENTRY STV_DEFAULT"
calcEnergy:
.text.calcEnergy:
[----:B------:R-:W-:Y:S01]  /*0000*/  LDC R1, c[0x0][0x37c] ;  /* 0x0000df00ff017b82 */ /* 0x000fe20000000800 */
[----:B------:R-:W0:Y:S07]  /*0010*/  LDCU UR6, c[0x0][0x360] ;  /* 0x00006c00ff0677ac */ /* 0x000e2e0008000800 */
[----:B------:R-:W1:Y:S01]  /*0020*/  LDC R5, c[0x0][0x370] ;  /* 0x0000dc00ff057b82 */ /* 0x000e620000000800 */
[----:B------:R-:W-:Y:S01]  /*0030*/  BSSY.RECONVERGENT B1, `(.L_x_0) ;  /* 0x00001c9000017945 */ /* 0x000fe20003800200 */
[----:B------:R-:W-:Y:S01]  /*0040*/  CS2R R26, SRZ ;  /* 0x00000000001a7805 */ /* 0x000fe2000001ff00 */
[----:B------:R-:W2:Y:S01]  /*0050*/  LDCU.64 UR8, c[0x0][0x358] ;  /* 0x00006b00ff0877ac */ /* 0x000ea20008000a00 */
[----:B------:R-:W3:Y:S04]  /*0060*/  LDCU UR4, c[0x0][0x3ac] ;  /* 0x00007580ff0477ac */ /* 0x000ee80008000800 */
[----:B------:R-:W4:Y:S01]  /*0070*/  LDC R6, c[0x0][0x3a8] ;  /* 0x0000ea00ff067b82 */ /* 0x000f220000000800 */
[----:B-1----:R-:W-:-:S02]  /*0080*/  IABS R9, R5 ;  /* 0x0000000500097213 */ /* 0x002fc40000000000 */
[----:B------:R-:W-:Y:S02]  /*0090*/  IABS R10, R5 ;  /* 0x00000005000a7213 */ /* 0x000fe40000000000 */
[----:B------:R-:W1:Y:S03]  /*00a0*/  I2F.RP R4, R9 ;  /* 0x0000000900047306 */ /* 0x000e660000209400 */
[----:B------:R-:W-:Y:S01]  /*00b0*/  IMAD.MOV R10, RZ, RZ, -R10 ;  /* 0x000000ffff0a7224 */ /* 0x000fe200078e0a0a */
[----:B----4-:R-:W-:-:S04]  /*00c0*/  IADD3 R0, PT, PT, R5, -0x1, R6 ;  /* 0xffffffff05007810 */ /* 0x010fc80007ffe006 */
[----:B-1----:R-:W1:Y:S02]  /*00d0*/  MUFU.RCP R4, R4 ;  /* 0x0000000400047308 */ /* 0x002e640000001000 */
[----:B-1----:R-:W-:Y:S01]  /*00e0*/  VIADD R2, R4, 0xffffffe ;  /* 0x0ffffffe04027836 */ /* 0x002fe20000000000 */
[----:B------:R-:W-:Y:S02]  /*00f0*/  IABS R4, R0 ;  /* 0x0000000000047213 */ /* 0x000fe40000000000 */
[----:B------:R-:W-:-:S03]  /*0100*/  LOP3.LUT R0, R0, R5, RZ, 0x3c, !PT ;  /* 0x0000000500007212 */ /* 0x000fc600078e3cff */
[----:B------:R1:W4:Y:S01]  /*0110*/  F2I.FTZ.U32.TRUNC.NTZ R3, R2 ;  /* 0x0000000200037305 */ /* 0x000322000021f000 */
[----:B------:R-:W-:Y:S01]  /*0120*/  ISETP.GE.AND P2, PT, R0, RZ, PT ;  /* 0x000000ff0000720c */ /* 0x000fe20003f46270 */
[----:B-1----:R-:W-:Y:S02]  /*0130*/  IMAD.MOV.U32 R2, RZ, RZ, RZ ;  /* 0x000000ffff027224 */ /* 0x002fe400078e00ff */
[----:B----4-:R-:W-:-:S04]  /*0140*/  IMAD.MOV R8, RZ, RZ, -R3 ;  /* 0x000000ffff087224 */ /* 0x010fc800078e0a03 */
[----:B------:R-:W-:-:S04]  /*0150*/  IMAD R7, R8, R9, RZ ;  /* 0x0000000908077224 */ /* 0x000fc800078e02ff */
[----:B------:R-:W-:Y:S02]  /*0160*/  IMAD.HI.U32 R3, R3, R7, R2 ;  /* 0x0000000703037227 */ /* 0x000fe400078e0002 */
[----:B------:R-:W1:Y:S02]  /*0170*/  S2R R7, SR_CTAID.X ;  /* 0x0000000000077919 */ /* 0x000e640000002500 */
[----:B------:R-:W-:Y:S02]  /*0180*/  IMAD.MOV.U32 R2, RZ, RZ, R10 ;  /* 0x000000ffff027224 */ /* 0x000fe400078e000a */
[----:B------:R-:W-:-:S04]  /*0190*/  IMAD.HI.U32 R3, R3, R4, RZ ;  /* 0x0000000403037227 */ /* 0x000fc800078e00ff */
[----:B------:R-:W-:Y:S02]  /*01a0*/  IMAD R2, R3, R2, R4 ;  /* 0x0000000203027224 */ /* 0x000fe400078e0204 */
[----:B------:R-:W4:Y:S03]  /*01b0*/  S2R R4, SR_TID.X ;  /* 0x0000000000047919 */ /* 0x000f260000002100 */
[----:B------:R-:W-:-:S13]  /*01c0*/  ISETP.GT.U32.AND P1, PT, R9, R2, PT ;  /* 0x000000020900720c */ /* 0x000fda0003f24070 */
[----:B------:R-:W-:Y:S01]  /*01d0*/  @!P1 IMAD.IADD R2, R2, 0x1, -R9 ;  /* 0x0000000102029824 */ /* 0x000fe200078e0a09 */
[----:B------:R-:W-:Y:S02]  /*01e0*/  @!P1 IADD3 R3, PT, PT, R3, 0x1, RZ ;  /* 0x0000000103039810 */ /* 0x000fe40007ffe0ff */
[----:B------:R-:W-:Y:S02]  /*01f0*/  ISETP.NE.AND P1, PT, R5, RZ, PT ;  /* 0x000000ff0500720c */ /* 0x000fe40003f25270 */
[----:B------:R-:W-:-:S13]  /*0200*/  ISETP.GE.U32.AND P0, PT, R2, R9, PT ;  /* 0x000000090200720c */ /* 0x000fda0003f06070 */
[----:B------:R-:W-:-:S04]  /*0210*/  @P0 VIADD R3, R3, 0x1 ;  /* 0x0000000103030836 */ /* 0x000fc80000000000 */
[----:B------:R-:W-:Y:S01]  /*0220*/  @!P2 IMAD.MOV R3, RZ, RZ, -R3 ;  /* 0x000000ffff03a224 */ /* 0x000fe200078e0a03 */
[----:B------:R-:W-:-:S05]  /*0230*/  @!P1 LOP3.LUT R3, RZ, R5, RZ, 0x33, !PT ;  /* 0x00000005ff039212 */ /* 0x000fca00078e33ff */
[CC--:B-1----:R-:W-:Y:S02]  /*0240*/  IMAD R5, R3.reuse, R7.reuse, R3 ;  /* 0x0000000703057224 */ /* 0x0c2fe400078e0203 */
[----:B----4-:R-:W-:-:S03]  /*0250*/  IMAD R0, R3, R7, R4 ;  /* 0x0000000703007224 */ /* 0x010fc600078e0204 */
[----:B------:R-:W-:-:S04]  /*0260*/  VIMNMX R5, PT, PT, R5, R6, PT ;  /* 0x0000000605057248 */ /* 0x000fc80003fe0100 */
[----:B------:R-:W-:-:S13]  /*0270*/  ISETP.GE.AND P0, PT, R0, R5, PT ;  /* 0x000000050000720c */ /* 0x000fda0003f06270 */
[----:B0-23--:R-:W-:Y:S05]  /*0280*/  @P0 BRA `(.L_x_1) ;  /* 0x00000018008c0947 */ /* 0x00dfea0003800000 */
[----:B------:R-:W0:Y:S01]  /*0290*/  LDC.64 R24, c[0x0][0x3a0] ;  /* 0x0000e800ff187b82 */ /* 0x000e220000000a00 */
[----:B------:R-:W-:-:S07]  /*02a0*/  CS2R R26, SRZ ;  /* 0x00000000001a7805 */ /* 0x000fce000001ff00 */
.L_x_30:
[----:B0-----:R-:W-:Y:S01]  /*02b0*/  IMAD.WIDE R2, R0, 0x4, R24 ;  /* 0x0000000400027825 */ /* 0x001fe200078e0218 */
[----:B------:R-:W0:Y:S04]  /*02c0*/  LDC.64 R8, c[0x0][0x388] ;  /* 0x0000e200ff087b82 */ /* 0x000e280000000a00 */
[----:B------:R-:W2:Y:S04]  /*02d0*/  LDG.E R6, desc[UR8][R2.64] ;  /* 0x0000000802067981 */ /* 0x000ea8000c1e1900 */
[----:B------:R-:W1:Y:S01]  /*02e0*/  LDC.64 R18, c[0x0][0x380] ;  /* 0x0000e000ff127b82 */ /* 0x000e620000000a00 */
[----:B--2---:R-:W-:-:S04]  /*02f0*/  IMAD.SHL.U32 R11, R6, 0x2, RZ ;  /* 0x00000002060b7824 */ /* 0x004fc800078e00ff */
[----:B0-----:R-:W-:-:S05]  /*0300*/  IMAD.WIDE R8, R11, 0x4, R8 ;  /* 0x000000040b087825 */ /* 0x001fca00078e0208 */
[----:B------:R-:W2:Y:S04]  /*0310*/  LDG.E R14, desc[UR8][R8.64] ;  /* 0x00000008080e7981 */ /* 0x000ea8000c1e1900 */
[----:B------:R-:W3:Y:S01]  /*0320*/  LDG.E R15, desc[UR8][R8.64+0x4] ;  /* 0x00000408080f7981 */ /* 0x000ee2000c1e1900 */
[----:B------:R-:W-:Y:S01]  /*0330*/  IMAD.MOV.U32 R10, RZ, RZ, 0x3 ;  /* 0x00000003ff0a7424 */ /* 0x000fe200078e00ff */
[----:B--2---:R-:W-:Y:S02]  /*0340*/  IABS R17, R14 ;  /* 0x0000000e00117213 */ /* 0x004fe40000000000 */
[----:B---3--:R-:W-:-:S03]  /*0350*/  IABS R3, R15 ;  /* 0x0000000f00037213 */ /* 0x008fc60000000000 */
[----:B------:R-:W-:Y:S02]  /*0360*/  IMAD R17, R17, R10, -0x3 ;  /* 0xfffffffd11117424 */ /* 0x000fe400078e020a */
[----:B------:R-:W-:Y:S02]  /*0370*/  IMAD R3, R10, R3, -0x3 ;  /* 0xfffffffd0a037424 */ /* 0x000fe400078e0203 */
[----:B-1----:R-:W-:-:S04]  /*0380*/  IMAD.WIDE R16, R17, 0x8, R18 ;  /* 0x0000000811107825 */ /* 0x002fc800078e0212 */
[----:B------:R-:W-:Y:S01]  /*0390*/  IMAD.WIDE R18, R3, 0x8, R18 ;  /* 0x0000000803127825 */ /* 0x000fe200078e0212 */
[----:B------:R-:W2:Y:S04]  /*03a0*/  LDG.E.64 R20, desc[UR8][R16.64+0x8] ;  /* 0x0000080810147981 */ /* 0x000ea8000c1e1b00 */
[----:B------:R-:W2:Y:S04]  /*03b0*/  LDG.E.64 R22, desc[UR8][R18.64+0x8] ;  /* 0x0000080812167981 */ /* 0x000ea8000c1e1b00 */
[----:B------:R-:W3:Y:S04]  /*03c0*/  LDG.E.64 R10, desc[UR8][R16.64] ;  /* 0x00000008100a7981 */ /* 0x000ee8000c1e1b00 */
[----:B------:R-:W3:Y:S04]  /*03d0*/  LDG.E.64 R2, desc[UR8][R18.64] ;  /* 0x0000000812027981 */ /* 0x000ee8000c1e1b00 */
[----:B------:R-:W4:Y:S04]  /*03e0*/  LDG.E.64 R8, desc[UR8][R16.64+0x10] ;  /* 0x0000100810087981 */ /* 0x000f28000c1e1b00 */
[----:B------:R-:W4:Y:S01]  /*03f0*/  LDG.E.64 R12, desc[UR8][R18.64+0x10] ;  /* 0x00001008120c7981 */ /* 0x000f22000c1e1b00 */
[----:B------:R-:W-:Y:S01]  /*0400*/  VIMNMX R14, PT, PT, R14, R15, !PT ;  /* 0x0000000f0e0e7248 */ /* 0x000fe20007fe0100 */
[----:B------:R-:W-:Y:S04]  /*0410*/  BSSY.RECONVERGENT B0, `(.L_x_2) ;  /* 0x0000186000007945 */ /* 0x000fe80003800200 */
[----:B------:R-:W-:Y:S01]  /*0420*/  BSSY.RELIABLE B2, `(.L_x_3) ;  /* 0x0000053000027945 */ /* 0x000fe20003800100 */
[----:B------:R-:W-:Y:S01]  /*0430*/  ISETP.GE.AND P1, PT, R14, 0x1, PT ;  /* 0x000000010e00780c */ /* 0x000fe20003f26270 */
[----:B--2---:R-:W-:Y:S01]  /*0440*/  DADD R22, R20, -R22 ;  /* 0x0000000014167229 */ /* 0x004fe20000000816 */
[----:B------:R-:W0:Y:S01]  /*0450*/  LDC.64 R20, c[0x0][0x390] ;  /* 0x0000e400ff147b82 */ /* 0x000e220000000a00 */
[----:B---3--:R-:W-:-:S06]  /*0460*/  DADD R2, R10, -R2 ;  /* 0x000000000a027229 */ /* 0x008fcc0000000802 */
[----:B------:R-:W-:Y:S02]  /*0470*/  DMUL R22, R22, R22 ;  /* 0x0000001616167228 */ /* 0x000fe40000000000 */
[----:B----4-:R-:W-:-:S06]  /*0480*/  DADD R8, R8, -R12 ;  /* 0x0000000008087229 */ /* 0x010fcc000000080c */
[----:B------:R-:W-:Y:S01]  /*0490*/  DFMA R22, R2, R2, R22 ;  /* 0x000000020216722b */ /* 0x000fe20000000016 */
[----:B------:R-:W-:-:S07]  /*04a0*/  IMAD R3, R6, 0x9, RZ ;  /* 0x0000000906037824 */ /* 0x000fce00078e02ff */
[----:B------:R-:W-:Y:S01]  /*04b0*/  DFMA R22, R8, R8, R22 ;  /* 0x000000080816722b */ /* 0x000fe20000000016 */
[----:B0-----:R-:W-:Y:S01]  /*04c0*/  IMAD.WIDE R20, R3, 0x8, R20 ;  /* 0x0000000803147825 */ /* 0x001fe200078e0214 */
[----:B------:R-:W-:Y:S09]  /*04d0*/  @!P1 BRA `(.L_x_4) ;  /* 0x0000000000149947 */ /* 0x000ff20003800000 */
[----:B------:R-:W0:Y:S02]  /*04e0*/  LDC.64 R2, c[0x0][0x398] ;  /* 0x0000e600ff027b82 */ /* 0x000e240000000a00 */
[----:B0-----:R-:W2:Y:S01]  /*04f0*/  LDG.E.U8 R2, desc[UR8][R2.64+0x19] ;  /* 0x0000190802027981 */ /* 0x001ea2000c1e1100 */
[----:B------:R-:W-:Y:S02]  /*0500*/  CS2R R18, SRZ ;  /* 0x0000000000127805 */ /* 0x000fe4000001ff00 */
[----:B--2---:R-:W-:-:S13]  /*0510*/  ISETP.NE.AND P0, PT, R2, RZ, PT ;  /* 0x000000ff0200720c */ /* 0x004fda0003f05270 */
[----:B------:R-:W-:Y:S05]  /*0520*/  @!P0 BRA `(.L_x_5) ;  /* 0x0000000000f48947 */ /* 0x000fea0003800000 */
.L_x_4:
[----:B------:R-:W0:Y:S01]  /*0530*/  LDC.64 R28, c[0x0][0x398] ;  /* 0x0000e600ff1c7b82 */ /* 0x000e220000000a00 */
[----:B------:R-:W-:Y:S01]  /*0540*/  ISETP.GE.AND P0, PT, R0, UR4, PT ;  /* 0x0000000400007c0c */ /* 0x000fe2000bf06270 */
[----:B------:R-:W2:-:S12]  /*0550*/  LDG.E.64 R2, desc[UR8][R20.64+0x10] ;  /* 0x0000100814027981 */ /* 0x000e98000c1e1b00 */
[----:B0-----:R-:W2:Y:S04]  /*0560*/  @!P0 LDG.E.64 R14, desc[UR8][R28.64+0x8] ;  /* 0x000008081c0e8981 */ /* 0x001ea8000c1e1b00 */
[----:B------:R-:W3:Y:S01]  /*0570*/  LDG.E.U8 R6, desc[UR8][R28.64+0x18] ;  /* 0x000018081c067981 */ /* 0x000ee2000c1e1100 */
[----:B------:R-:W0:Y:S01]  /*0580*/  MUFU.RSQ64H R13, R23 ;  /* 0x00000017000d7308 */ /* 0x000e220000001c00 */
[----:B------:R-:W-:Y:S01]  /*0590*/  VIADD R12, R23, 0xfcb00000 ;  /* 0xfcb00000170c7836 */ /* 0x000fe20000000000 */
[----:B------:R-:W-:Y:S01]  /*05a0*/  MOV R11, 0x3fd80000 ;  /* 0x3fd80000000b7802 */ /* 0x000fe20000000f00 */
[----:B------:R-:W-:-:S04]  /*05b0*/  IMAD.MOV.U32 R10, RZ, RZ, 0x0 ;  /* 0x00000000ff0a7424 */ /* 0x000fc800078e00ff */
[----:B0-----:R-:W-:-:S08]  /*05c0*/  DMUL R8, R12, R12 ;  /* 0x0000000c0c087228 */ /* 0x001fd00000000000 */
[----:B------:R-:W-:Y:S01]  /*05d0*/  DFMA R8, R22, -R8, 1 ;  /* 0x3ff000001608742b */ /* 0x000fe20000000808 */
[----:B------:R-:W2:Y:S07]  /*05e0*/  @P0 LDG.E.64 R14, desc[UR8][R28.64] ;  /* 0x000000081c0e0981 */ /* 0x000eae000c1e1b00 */
[----:B------:R-:W-:Y:S02]  /*05f0*/  DFMA R10, R8, R10, 0.5 ;  /* 0x3fe00000080a742b */ /* 0x000fe4000000000a */
[----:B------:R-:W-:-:S08]  /*0600*/  DMUL R8, R12, R8 ;  /* 0x000000080c087228 */ /* 0x000fd00000000000 */
[----:B------:R-:W-:Y:S01]  /*0610*/  DFMA R18, R10, R8, R12 ;  /* 0x000000080a12722b */ /* 0x000fe2000000000c */
[----:B------:R-:W-:-:S07]  /*0620*/  ISETP.GE.U32.AND P2, PT, R12, 0x7ca00000, PT ;  /* 0x7ca000000c00780c */ /* 0x000fce0003f46070 */
[----:B------:R-:W-:Y:S02]  /*0630*/  DMUL R10, R22, R18 ;  /* 0x00000012160a7228 */ /* 0x000fe40000000000 */
[----:B------:R-:W-:Y:S02]  /*0640*/  VIADD R9, R19, 0xfff00000 ;  /* 0xfff0000013097836 */ /* 0x000fe40000000000 */
[----:B------:R-:W-:-:S04]  /*0650*/  IMAD.MOV.U32 R8, RZ, RZ, R18 ;  /* 0x000000ffff087224 */ /* 0x000fc800078e0012 */
[----:B------:R-:W-:Y:S01]  /*0660*/  DFMA R16, R10, -R10, R22 ;  /* 0x8000000a0a10722b */ /* 0x000fe20000000016 */
[----:B------:R-:W-:Y:S01]  /*0670*/  BSSY.RECONVERGENT B3, `(.L_x_6) ;  /* 0x000000e000037945 */ /* 0x000fe20003800200 */
[----:B---3--:R-:W-:Y:S01]  /*0680*/  ISETP.NE.AND P0, PT, R6, RZ, PT ;  /* 0x000000ff0600720c */ /* 0x008fe20003f05270 */
[----:B--2---:R-:W-:-:S05]  /*0690*/  DMUL R2, R2, R14 ;  /* 0x0000000e02027228 */ /* 0x004fca0000000000 */
[----:B------:R-:W-:Y:S01]  /*06a0*/  DFMA R14, R16, R8, R10 ;  /* 0x00000008100e722b */ /* 0x000fe2000000000a */
[----:B------:R-:W-:Y:S10]  /*06b0*/  @!P2 BRA `(.L_x_7) ;  /* 0x000000000024a947 */ /* 0x000ff40003800000 */
[----:B------:R-:W-:Y:S01]  /*06c0*/  IMAD.MOV.U32 R15, RZ, RZ, R12 ;  /* 0x000000ffff0f7224 */ /* 0x000fe200078e000c */
[----:B------:R-:W-:Y:S01]  /*06d0*/  MOV R13, R23 ;  /* 0x00000017000d7202 */ /* 0x000fe20000000f00 */
[----:B------:R-:W-:Y:S01]  /*06e0*/  IMAD.MOV.U32 R8, RZ, RZ, R18 ;  /* 0x000000ffff087224 */ /* 0x000fe200078e0012 */
[----:B------:R-:W-:Y:S01]  /*06f0*/  MOV R14, 0x730 ;  /* 0x00000730000e7802 */ /* 0x000fe20000000f00 */
[----:B------:R-:W-:Y:S02]  /*0700*/  IMAD.MOV.U32 R6, RZ, RZ, R16 ;  /* 0x000000ffff067224 */ /* 0x000fe400078e0010 */
[----:B------:R-:W-:-:S07]  /*0710*/  IMAD.MOV.U32 R12, RZ, RZ, R22 ;  /* 0x000000ffff0c7224 */ /* 0x000fce00078e0016 */
[----:B------:R-:W-:Y:S05]  /*0720*/  CALL.REL.NOINC `($__internal_1_$__cuda_sm20_dsqrt_rn_f64_mediumpath_v1) ;  /* 0x0000001c00647944 */ /* 0x000fea0003c00000 */
[----:B------:R-:W-:Y:S02]  /*0730*/  IMAD.MOV.U32 R14, RZ, RZ, R8 ;  /* 0x000000ffff0e7224 */ /* 0x000fe400078e0008 */
[----:B------:R-:W-:-:S07]  /*0740*/  IMAD.MOV.U32 R15, RZ, RZ, R9 ;  /* 0x000000ffff0f7224 */ /* 0x000fce00078e0009 */
.L_x_7:
[----:B------:R-:W-:Y:S05]  /*0750*/  BSYNC.RECONVERGENT B3 ;  /* 0x0000000000037941 */ /* 0x000fea0003800200 */
.L_x_6:
[----:B------:R-:W-:Y:S01]  /*0760*/  FSEL R9, R15, R23, !P0 ;  /* 0x000000170f097208 */ /* 0x000fe20004000000 */
[----:B------:R-:W-:Y:S01]  /*0770*/  IMAD.MOV.U32 R10, RZ, RZ, 0x1 ;  /* 0x00000001ff0a7424 */ /* 0x000fe200078e00ff */
[----:B------:R-:W-:Y:S01]  /*0780*/  FSEL R8, R14, R22, !P0 ;  /* 0x000000160e087208 */ /* 0x000fe20004000000 */
[----:B------:R-:W-:Y:S01]  /*0790*/  BSSY.RECONVERGENT B3, `(.L_x_8) ;  /* 0x0000014000037945 */ /* 0x000fe20003800200 */
[----:B------:R-:W0:Y:S01]  /*07a0*/  MUFU.RCP64H R11, R9 ;  /* 0x00000009000b7308 */ /* 0x000e220000001800 */
[----:B------:R-:W-:-:S03]  /*07b0*/  FSETP.GEU.AND P2, PT, |R3|, 6.5827683646048100446e-37, PT ;  /* 0x036000000300780b */ /* 0x000fc60003f4e200 */
[----:B0-----:R-:W-:-:S08]  /*07c0*/  DFMA R12, -R8, R10, 1 ;  /* 0x3ff00000080c742b */ /* 0x001fd0000000010a */
[----:B------:R-:W-:-:S08]  /*07d0*/  DFMA R12, R12, R12, R12 ;  /* 0x0000000c0c0c722b */ /* 0x000fd0000000000c */
[----:B------:R-:W-:-:S08]  /*07e0*/  DFMA R12, R10, R12, R10 ;  /* 0x0000000c0a0c722b */ /* 0x000fd0000000000a */
[----:B------:R-:W-:-:S08]  /*07f0*/  DFMA R10, -R8, R12, 1 ;  /* 0x3ff00000080a742b */ /* 0x000fd0000000010c */
[----:B------:R-:W-:-:S08]  /*0800*/  DFMA R10, R12, R10, R12 ;  /* 0x0000000a0c0a722b */ /* 0x000fd0000000000c */
[----:B------:R-:W-:-:S08]  /*0810*/  DMUL R18, R2, R10 ;  /* 0x0000000a02127228 */ /* 0x000fd00000000000 */
[----:B------:R-:W-:-:S08]  /*0820*/  DFMA R12, -R8, R18, R2 ;  /* 0x00000012080c722b */ /* 0x000fd00000000102 */
[----:B------:R-:W-:-:S10]  /*0830*/  DFMA R18, R10, R12, R18 ;  /* 0x0000000c0a12722b */ /* 0x000fd40000000012 */
[----:B------:R-:W-:-:S05]  /*0840*/  FFMA R6, RZ, R9, R19 ;  /* 0x00000009ff067223 */ /* 0x000fca0000000013 */
[----:B------:R-:W-:-:S13]  /*0850*/  FSETP.GT.AND P0, PT, |R6|, 1.469367938527859385e-39, PT ;  /* 0x001000000600780b */ /* 0x000fda0003f04200 */
[----:B------:R-:W-:Y:S05]  /*0860*/  @P0 BRA P2, `(.L_x_9) ;  /* 0x0000000000180947 */ /* 0x000fea0001000000 */
[----:B------:R-:W-:Y:S01]  /*0870*/  IMAD.MOV.U32 R12, RZ, RZ, R2 ;  /* 0x000000ffff0c7224 */ /* 0x000fe200078e0002 */
[----:B------:R-:W-:Y:S01]  /*0880*/  MOV R6, 0x8b0 ;  /* 0x000008b000067802 */ /* 0x000fe20000000f00 */
[----:B------:R-:W-:-:S07]  /*0890*/  IMAD.MOV.U32 R13, RZ, RZ, R3 ;  /* 0x000000ffff0d7224 */ /* 0x000fce00078e0003 */
[----:B------:R-:W-:Y:S05]  /*08a0*/  CALL.REL.NOINC `($__internal_0_$__cuda_sm20_div_rn_f64_full) ;  /* 0x0000001400907944 */ /* 0x000fea0003c00000 */
[----:B------:R-:W-:Y:S01]  /*08b0*/  IMAD.MOV.U32 R18, RZ, RZ, R10 ;  /* 0x000000ffff127224 */ /* 0x000fe200078e000a */
[----:B------:R-:W-:-:S07]  /*08c0*/  MOV R19, R11 ;  /* 0x0000000b00137202 */ /* 0x000fce0000000f00 */
.L_x_9:
[----:B------:R-:W-:Y:S05]  /*08d0*/  BSYNC.RECONVERGENT B3 ;  /* 0x0000000000037941 */ /* 0x000fea0003800200 */
.L_x_8:
[----:B------:R-:W-:Y:S01]  /*08e0*/  DADD R18, RZ, R18 ;  /* 0x00000000ff127229 */ /* 0x000fe20000000012 */
[----:B------:R-:W-:Y:S10]  /*08f0*/  @!P1 BRA `(.L_x_10) ;  /* 0x0000000000149947 */ /* 0x000ff40003800000 */
.L_x_5:
[----:B------:R-:W0:Y:S02]  /*0900*/  LDC.64 R2, c[0x0][0x398] ;  /* 0x0000e600ff027b82 */ /* 0x000e240000000a00 */
[----:B0-----:R-:W2:Y:S02]  /*0910*/  LDG.E.U8 R2, desc[UR8][R2.64+0x1a] ;  /* 0x00001a0802027981 */ /* 0x001ea4000c1e1100 */
[----:B--2---:R-:W-:-:S13]  /*0920*/  ISETP.NE.AND P0, PT, R2, RZ, PT ;  /* 0x000000ff0200720c */ /* 0x004fda0003f05270 */
[----:B------:R-:W-:Y:S05]  /*0930*/  @!P0 BREAK.RELIABLE B2 ;  /* 0x0000000000028942 */ /* 0x000fea0003800100 */
[----:B------:R-:W-:Y:S05]  /*0940*/  @!P0 BRA `(.L_x_11) ;  /* 0x0000001000c88947 */ /* 0x000fea0003800000 */
.L_x_10:
[----:B------:R-:W-:Y:S05]  /*0950*/  BSYNC.RELIABLE B2 ;  /* 0x0000000000027941 */ /* 0x000fea0003800100 */
.L_x_3:
[----:B------:R-:W2:Y:S04]  /*0960*/  LDG.E.64 R12, desc[UR8][R20.64] ;  /* 0x00000008140c7981 */ /* 0x000ea8000c1e1b00 */
[----:B------:R0:W5:Y:S01]  /*0970*/  LDG.E.64 R16, desc[UR8][R20.64+0x8] ;  /* 0x0000080814107981 */ /* 0x000162000c1e1b00 */
[C---:B------:R-:W-:Y:S01]  /*0980*/  DMUL R14, R22.reuse, R22 ;  /* 0x00000016160e7228 */ /* 0x040fe20000000000 */
[----:B------:R-:W-:Y:S01]  /*0990*/  IMAD.MOV.U32 R2, RZ, RZ, 0x1 ;  /* 0x00000001ff027424 */ /* 0x000fe200078e00ff */
[----:B------:R-:W-:Y:S06]  /*09a0*/  BSSY.RECONVERGENT B2, `(.L_x_12) ;  /* 0x0000014000027945 */ /* 0x000fec0003800200 */
[----:B------:R-:W-:-:S08]  /*09b0*/  DMUL R14, R22, R14 ;  /* 0x0000000e160e7228 */ /* 0x000fd00000000000 */
[----:B------:R-:W-:-:S06]  /*09c0*/  DMUL R8, R14, R14 ;  /* 0x0000000e0e087228 */ /* 0x000fcc0000000000 */
[----:B------:R-:W1:Y:S02]  /*09d0*/  MUFU.RCP64H R3, R9 ;  /* 0x0000000900037308 */ /* 0x000e640000001800 */
[----:B-1----:R-:W-:-:S08]  /*09e0*/  DFMA R10, -R8, R2, 1 ;  /* 0x3ff00000080a742b */ /* 0x002fd00000000102 */
[----:B------:R-:W-:-:S08]  /*09f0*/  DFMA R10, R10, R10, R10 ;  /* 0x0000000a0a0a722b */ /* 0x000fd0000000000a */
[----:B------:R-:W-:-:S08]  /*0a00*/  DFMA R10, R2, R10, R2 ;  /* 0x0000000a020a722b */ /* 0x000fd00000000002 */
[----:B------:R-:W-:-:S08]  /*0a10*/  DFMA R2, -R8, R10, 1 ;  /* 0x3ff000000802742b */ /* 0x000fd0000000010a */
[----:B------:R-:W-:-:S08]  /*0a20*/  DFMA R2, R10, R2, R10 ;  /* 0x000000020a02722b */ /* 0x000fd0000000000a */
[----:B--2---:R-:W-:Y:S01]  /*0a30*/  DMUL R10, R12, R2 ;  /* 0x000000020c0a7228 */ /* 0x004fe20000000000 */
[----:B------:R-:W-:-:S07]  /*0a40*/  FSETP.GEU.AND P2, PT, |R13|, 6.5827683646048100446e-37, PT ;  /* 0x036000000d00780b */ /* 0x000fce0003f4e200 */
[----:B------:R-:W-:-:S08]  /*0a50*/  DFMA R28, -R8, R10, R12 ;  /* 0x0000000a081c722b */ /* 0x000fd0000000010c */
[----:B------:R-:W-:-:S10]  /*0a60*/  DFMA R2, R2, R28, R10 ;  /* 0x0000001c0202722b */ /* 0x000fd4000000000a */
[----:B------:R-:W-:-:S05]  /*0a70*/  FFMA R6, RZ, R9, R3 ;  /* 0x00000009ff067223 */ /* 0x000fca0000000003 */
[----:B------:R-:W-:-:S13]  /*0a80*/  FSETP.GT.AND P0, PT, |R6|, 1.469367938527859385e-39, PT ;  /* 0x001000000600780b */ /* 0x000fda0003f04200 */
[----:B0-----:R-:W-:Y:S05]  /*0a90*/  @P0 BRA P2, `(.L_x_13) ;  /* 0x0000000000100947 */ /* 0x001fea0001000000 */
[----:B------:R-:W-:-:S07]  /*0aa0*/  MOV R6, 0xac0 ;  /* 0x00000ac000067802 */ /* 0x000fce0000000f00 */
[----:B-----5:R-:W-:Y:S05]  /*0ab0*/  CALL.REL.NOINC `($__internal_0_$__cuda_sm20_div_rn_f64_full) ;  /* 0x00000014000c7944 */ /* 0x020fea0003c00000 */
[----:B------:R-:W-:Y:S02]  /*0ac0*/  IMAD.MOV.U32 R2, RZ, RZ, R10 ;  /* 0x000000ffff027224 */ /* 0x000fe400078e000a */
[----:B------:R-:W-:-:S07]  /*0ad0*/  IMAD.MOV.U32 R3, RZ, RZ, R11 ;  /* 0x000000ffff037224 */ /* 0x000fce00078e000b */
.L_x_13:
[----:B------:R-:W-:Y:S05]  /*0ae0*/  BSYNC.RECONVERGENT B2 ;  /* 0x0000000000027941 */ /* 0x000fea0003800200 */
.L_x_12:
[----:B------:R-:W0:Y:S01]  /*0af0*/  MUFU.RCP64H R9, R15 ;  /* 0x0000000f00097308 */ /* 0x000e220000001800 */
[----:B------:R-:W-:Y:S01]  /*0b00*/  IMAD.MOV.U32 R8, RZ, RZ, 0x1 ;  /* 0x00000001ff087424 */ /* 0x000fe200078e00ff */
[----:B-----5:R-:W-:Y:S01]  /*0b10*/  FSETP.GEU.AND P2, PT, |R17|, 6.5827683646048100446e-37, PT ;  /* 0x036000001100780b */ /* 0x020fe20003f4e200 */
[----:B------:R-:W-:Y:S04]  /*0b20*/  BSSY.RECONVERGENT B2, `(.L_x_14) ;  /* 0x0000014000027945 */ /* 0x000fe80003800200 */
        /* <DEDUP_REMOVED lines=12> */
[----:B------:R-:W-:Y:S01]  /*0bf0*/  MOV R8, R14 ;  /* 0x0000000e00087202 */ /* 0x000fe20000000f00 */
[----:B------:R-:W-:Y:S01]  /*0c00*/  IMAD.MOV.U32 R13, RZ, RZ, R17 ;  /* 0x000000ffff0d7224 */ /* 0x000fe200078e0011 */
[----:B------:R-:W-:Y:S01]  /*0c10*/  MOV R6, 0xc40 ;  /* 0x00000c4000067802 */ /* 0x000fe20000000f00 */
[----:B------:R-:W-:-:S07]  /*0c20*/  IMAD.MOV.U32 R9, RZ, RZ, R15 ;  /* 0x000000ffff097224 */ /* 0x000fce00078e000f */
[----:B------:R-:W-:Y:S05]  /*0c30*/  CALL.REL.NOINC `($__internal_0_$__cuda_sm20_div_rn_f64_full) ;  /* 0x0000001000ac7944 */ /* 0x000fea0003c00000 */
[----:B------:R-:W-:Y:S02]  /*0c40*/  IMAD.MOV.U32 R8, RZ, RZ, R10 ;  /* 0x000000ffff087224 */ /* 0x000fe400078e000a */
[----:B------:R-:W-:-:S07]  /*0c50*/  IMAD.MOV.U32 R9, RZ, RZ, R11 ;  /* 0x000000ffff097224 */ /* 0x000fce00078e000b */
.L_x_15:
[----:B------:R-:W-:Y:S05]  /*0c60*/  BSYNC.RECONVERGENT B2 ;  /* 0x0000000000027941 */ /* 0x000fea0003800200 */
.L_x_14:
[----:B------:R-:W-:-:S08]  /*0c70*/  DADD R2, -R8, R2 ;  /* 0x0000000008027229 */ /* 0x000fd00000000102 */
[----:B------:R-:W-:Y:S01]  /*0c80*/  DADD R18, R2, R18 ;  /* 0x0000000002127229 */ /* 0x000fe20000000012 */
[----:B------:R-:W-:Y:S10]  /*0c90*/  @P1 BRA `(.L_x_11) ;  /* 0x0000000c00f41947 */ /* 0x000ff40003800000 */
[----:B------:R-:W0:Y:S02]  /*0ca0*/  LDC.64 R2, c[0x0][0x398] ;  /* 0x0000e600ff027b82 */ /* 0x000e240000000a00 */
[----:B0-----:R-:W2:Y:S02]  /*0cb0*/  LDG.E.64 R2, desc[UR8][R2.64+0x10] ;  /* 0x0000100802027981 */ /* 0x001ea4000c1e1b00 */
[----:B--2---:R-:W-:-:S14]  /*0cc0*/  DSETP.GEU.AND P0, PT, R22, R2, PT ;  /* 0x000000021600722a */ /* 0x004fdc0003f0e000 */
[----:B------:R-:W-:Y:S05]  /*0cd0*/  @P0 BRA `(.L_x_11) ;  /* 0x0000000c00e40947 */ /* 0x000fea0003800000 */
[----:B------:R-:W0:Y:S01]  /*0ce0*/  MUFU.RSQ64H R3, R23 ;  /* 0x0000001700037308 */ /* 0x000e220000001c00 */
[----:B------:R-:W-:Y:S01]  /*0cf0*/  VIADD R2, R23, 0xfcb00000 ;  /* 0xfcb0000017027836 */ /* 0x000fe20000000000 */
[----:B------:R-:W-:Y:S01]  /*0d00*/  MOV R11, 0x3fd80000 ;  /* 0x3fd80000000b7802 */ /* 0x000fe20000000f00 */
[----:B------:R-:W-:Y:S01]  /*0d10*/  IMAD.MOV.U32 R10, RZ, RZ, 0x0 ;  /* 0x00000000ff0a7424 */ /* 0x000fe200078e00ff */
[----:B------:R-:W-:Y:S02]  /*0d20*/  BSSY.RECONVERGENT B2, `(.L_x_16) ;  /* 0x0000016000027945 */ /* 0x000fe40003800200 */
[----:B------:R-:W-:Y:S01]  /*0d30*/  ISETP.GE.U32.AND P0, PT, R2, 0x7ca00000, PT ;  /* 0x7ca000000200780c */ /* 0x000fe20003f06070 */
[----:B0-----:R-:W-:-:S08]  /*0d40*/  DMUL R8, R2, R2 ;  /* 0x0000000202087228 */ /* 0x001fd00000000000 */
[----:B------:R-:W-:-:S08]  /*0d50*/  DFMA R8, R22, -R8, 1 ;  /* 0x3ff000001608742b */ /* 0x000fd00000000808 */
[----:B------:R-:W-:Y:S02]  /*0d60*/  DFMA R10, R8, R10, 0.5 ;  /* 0x3fe00000080a742b */ /* 0x000fe4000000000a */
[----:B------:R-:W-:-:S08]  /*0d70*/  DMUL R8, R2, R8 ;  /* 0x0000000802087228 */ /* 0x000fd00000000000 */
[----:B------:R-:W-:-:S08]  /*0d80*/  DFMA R12, R10, R8, R2 ;  /* 0x000000080a0c722b */ /* 0x000fd00000000002 */
[----:B------:R-:W-:Y:S02]  /*0d90*/  DMUL R10, R22, R12 ;  /* 0x0000000c160a7228 */ /* 0x000fe40000000000 */
[----:B------:R-:W-:Y:S02]  /*0da0*/  VIADD R9, R13, 0xfff00000 ;  /* 0xfff000000d097836 */ /* 0x000fe40000000000 */
[----:B------:R-:W-:-:S04]  /*0db0*/  IMAD.MOV.U32 R8, RZ, RZ, R12 ;  /* 0x000000ffff087224 */ /* 0x000fc800078e000c */
[----:B------:R-:W-:-:S08]  /*0dc0*/  DFMA R16, R10, -R10, R22 ;  /* 0x8000000a0a10722b */ /* 0x000fd00000000016 */
        /* <DEDUP_REMOVED lines=11> */
.L_x_17:
[----:B------:R-:W-:Y:S05]  /*0e80*/  BSYNC.RECONVERGENT B2 ;  /* 0x0000000000027941 */ /* 0x000fea0003800200 */
.L_x_16:
[----:B------:R-:W2:Y:S04]  /*0e90*/  LDG.E.64 R10, desc[UR8][R20.64+0x18] ;  /* 0x00001808140a7981 */ /* 0x000ea8000c1e1b00 */
[----:B------:R-:W3:Y:S04]  /*0ea0*/  LDG.E.64 R12, desc[UR8][R20.64+0x20] ;  /* 0x00002008140c7981 */ /* 0x000ee8000c1e1b00 */
[----:B------:R0:W5:Y:S01]  /*0eb0*/  LDG.E.64 R2, desc[UR8][R20.64+0x28] ;  /* 0x0000280814027981 */ /* 0x000162000c1e1b00 */
[----:B------:R-:W-:Y:S01]  /*0ec0*/  IMAD.MOV.U32 R8, RZ, RZ, 0x1 ;  /* 0x00000001ff087424 */ /* 0x000fe200078e00ff */
[----:B------:R-:W-:Y:S01]  /*0ed0*/  BSSY.RECONVERGENT B2, `(.L_x_18) ;  /* 0x0000015000027945 */ /* 0x000fe20003800200 */
[----:B--2---:R-:W1:Y:S01]  /*0ee0*/  MUFU.RCP64H R9, R11 ;  /* 0x0000000b00097308 */ /* 0x004e620000001800 */
[----:B---3--:R-:W-:-:S10]  /*0ef0*/  DADD R12, -R12, R14 ;  /* 0x000000000c0c7229 */ /* 0x008fd4000000010e */
[----:B------:R-:W-:Y:S01]  /*0f00*/  FSETP.GEU.AND P1, PT, |R13|, 6.5827683646048100446e-37, PT ;  /* 0x036000000d00780b */ /* 0x000fe20003f2e200 */
[----:B-1----:R-:W-:-:S08]  /*0f10*/  DFMA R16, -R10, R8, 1 ;  /* 0x3ff000000a10742b */ /* 0x002fd00000000108 */
        /* <DEDUP_REMOVED lines=9> */
[----:B0-----:R-:W-:Y:S05]  /*0fb0*/  @P0 BRA P1, `(.L_x_19) ;  /* 0x0000000000180947 */ /* 0x001fea0000800000 */
[----:B------:R-:W-:Y:S01]  /*0fc0*/  IMAD.MOV.U32 R8, RZ, RZ, R10 ;  /* 0x000000ffff087224 */ /* 0x000fe200078e000a */
[----:B------:R-:W-:Y:S02]  /*0fd0*/  MOV R9, R11 ;  /* 0x0000000b00097202 */ /* 0x000fe40000000f00 */
[----:B------:R-:W-:-:S07]  /*0fe0*/  MOV R6, 0x1000 ;  /* 0x0000100000067802 */ /* 0x000fce0000000f00 */
[----:B-----5:R-:W-:Y:S05]  /*0ff0*/  CALL.REL.NOINC `($__internal_0_$__cuda_sm20_div_rn_f64_full) ;  /* 0x0000000c00bc7944 */ /* 0x020fea0003c00000 */
[----:B------:R-:W-:Y:S02]  /*1000*/  IMAD.MOV.U32 R8, RZ, RZ, R10 ;  /* 0x000000ffff087224 */ /* 0x000fe400078e000a */
[----:B------:R-:W-:-:S07]  /*1010*/  IMAD.MOV.U32 R9, RZ, RZ, R11 ;  /* 0x000000ffff097224 */ /* 0x000fce00078e000b */
.L_x_19:
[----:B------:R-:W-:Y:S05]  /*1020*/  BSYNC.RECONVERGENT B2 ;  /* 0x0000000000027941 */ /* 0x000fea0003800200 */
.L_x_18:
[----:B------:R-:W-:Y:S01]  /*1030*/  DMUL R8, R8, -R8 ;  /* 0x8000000808087228 */ /* 0x000fe20000000000 */
[----:B------:R-:W-:Y:S01]  /*1040*/  IMAD.MOV.U32 R10, RZ, RZ, 0x652b82fe ;  /* 0x652b82feff0a7424 */ /* 0x000fe200078e00ff */
[----:B------:R-:W-:Y:S01]  /*1050*/  UMOV UR10, 0xfefa39ef ;  /* 0xfefa39ef000a7882 */ /* 0x000fe20000000000 */
[----:B------:R-:W-:Y:S01]  /*1060*/  IMAD.MOV.U32 R11, RZ, RZ, 0x3ff71547 ;  /* 0x3ff71547ff0b7424 */ /* 0x000fe200078e00ff */
[----:B------:R-:W-:Y:S01]  /*1070*/  UMOV UR11, 0x3fe62e42 ;  /* 0x3fe62e42000b7882 */ /* 0x000fe20000000000 */
[----:B------:R-:W-:Y:S04]  /*1080*/  BSSY.RECONVERGENT B2, `(.L_x_20) ;  /* 0x000003d000027945 */ /* 0x000fe80003800200 */
[----:B------:R-:W-:Y:S01]  /*1090*/  DFMA R10, R8, R10, 6.75539944105574400000e+15 ;  /* 0x43380000080a742b */ /* 0x000fe2000000000a */
[----:B------:R-:W-:-:S07]  /*10a0*/  FSETP.GEU.AND P0, PT, |R9|, 4.1917929649353027344, PT ;  /* 0x4086232b0900780b */ /* 0x000fce0003f0e200 */
[----:B------:R-:W-:-:S08]  /*10b0*/  DADD R12, R10, -6.75539944105574400000e+15 ;  /* 0xc33800000a0c7429 */ /* 0x000fd00000000000 */
[----:B------:R-:W-:Y:S01]  /*10c0*/  DFMA R16, R12, -UR10, R8 ;  /* 0x8000000a0c107c2b */ /* 0x000fe20008000008 */
[----:B------:R-:W-:Y:S01]  /*10d0*/  UMOV UR10, 0x3b39803f ;  /* 0x3b39803f000a7882 */ /* 0x000fe20000000000 */
[----:B------:R-:W-:-:S06]  /*10e0*/  UMOV UR11, 0x3c7abc9e ;  /* 0x3c7abc9e000b7882 */ /* 0x000fcc0000000000 */
[----:B------:R-:W-:Y:S01]  /*10f0*/  DFMA R12, R12, -UR10, R16 ;  /* 0x8000000a0c0c7c2b */ /* 0x000fe20008000010 */
[----:B------:R-:W-:Y:S01]  /*1100*/  UMOV UR10, 0x69ce2bdf ;  /* 0x69ce2bdf000a7882 */ /* 0x000fe20000000000 */
[----:B------:R-:W-:Y:S01]  /*1110*/  IMAD.MOV.U32 R16, RZ, RZ, -0x35dec16 ;  /* 0xfca213eaff107424 */ /* 0x000fe200078e00ff */
[----:B------:R-:W-:Y:S01]  /*1120*/  MOV R17, 0x3e928af3 ;  /* 0x3e928af300117802 */ /* 0x000fe20000000f00 */
[----:B------:R-:W-:-:S05]  /*1130*/  UMOV UR11, 0x3e5ade15 ;  /* 0x3e5ade15000b7882 */ /* 0x000fca0000000000 */
[----:B------:R-:W-:Y:S01]  /*1140*/  DFMA R16, R12, UR10, R16 ;  /* 0x0000000a0c107c2b */ /* 0x000fe20008000010 */
[----:B------:R-:W-:Y:S01]  /*1150*/  UMOV UR10, 0x62401315 ;  /* 0x62401315000a7882 */ /* 0x000fe20000000000 */
[----:B------:R-:W-:-:S06]  /*1160*/  UMOV UR11, 0x3ec71dee ;  /* 0x3ec71dee000b7882 */ /* 0x000fcc0000000000 */
[----:B------:R-:W-:Y:S01]  /*1170*/  DFMA R16, R12, R16, UR10 ;  /* 0x0000000a0c107e2b */ /* 0x000fe20008000010 */
        /* <DEDUP_REMOVED lines=13> */
[----:B------:R-:W0:Y:S01]  /*1250*/  MUFU.RCP64H R17, R23 ;  /* 0x0000001700117308 */ /* 0x000e220000001800 */
[----:B------:R-:W-:Y:S01]  /*1260*/  UMOV UR11, 0x3fa55555 ;  /* 0x3fa55555000b7882 */ /* 0x000fe20000000000 */
[----:B------:R-:W-:-:S04]  /*1270*/  IMAD.MOV.U32 R16, RZ, RZ, 0x1 ;  /* 0x00000001ff107424 */ /* 0x000fc800078e00ff */
[----:B------:R-:W-:Y:S01]  /*1280*/  DFMA R28, R12, R28, UR10 ;  /* 0x0000000a0c1c7e2b */ /* 0x000fe2000800001c */
[----:B------:R-:W-:Y:S01]  /*1290*/  UMOV UR10, 0x55555511 ;  /* 0x55555511000a7882 */ /* 0x000fe20000000000 */
[----:B------:R-:W-:-:S06]  /*12a0*/  UMOV UR11, 0x3fc55555 ;  /* 0x3fc55555000b7882 */ /* 0x000fcc0000000000 */
[----:B------:R-:W-:Y:S01]  /*12b0*/  DFMA R28, R12, R28, UR10 ;  /* 0x0000000a0c1c7e2b */ /* 0x000fe2000800001c */
[----:B------:R-:W-:Y:S01]  /*12c0*/  UMOV UR10, 0xb ;  /* 0x0000000b000a7882 */ /* 0x000fe20000000000 */
[----:B------:R-:W-:Y:S01]  /*12d0*/  UMOV UR11, 0x3fe00000 ;  /* 0x3fe00000000b7882 */ /* 0x000fe20000000000 */
[----:B0-----:R-:W-:-:S05]  /*12e0*/  DFMA R30, -R22, R16, 1 ;  /* 0x3ff00000161e742b */ /* 0x001fca0000000110 */
[----:B------:R-:W-:-:S03]  /*12f0*/  DFMA R28, R12, R28, UR10 ;  /* 0x0000000a0c1c7e2b */ /* 0x000fc6000800001c */
[----:B------:R-:W-:-:S05]  /*1300*/  DFMA R30, R30, R30, R30 ;  /* 0x0000001e1e1e722b */ /* 0x000fca000000001e */
[----:B------:R-:W-:-:S03]  /*1310*/  DFMA R28, R12, R28, 1 ;  /* 0x3ff000000c1c742b */ /* 0x000fc6000000001c */
[----:B------:R-:W-:-:S05]  /*1320*/  DFMA R30, R16, R30, R16 ;  /* 0x0000001e101e722b */ /* 0x000fca0000000010 */
[----:B------:R-:W-:-:S03]  /*1330*/  DFMA R16, R12, R28, 1 ;  /* 0x3ff000000c10742b */ /* 0x000fc6000000001c */
[----:B------:R-:W-:-:S07]  /*1340*/  DFMA R12, -R22, R30, 1 ;  /* 0x3ff00000160c742b */ /* 0x000fce000000011e */
[----:B------:R-:W-:Y:S01]  /*1350*/  IMAD R29, R10, 0x100000, R17 ;  /* 0x001000000a1d7824 */ /* 0x000fe200078e0211 */
[----:B------:R-:W-:Y:S01]  /*1360*/  DFMA R12, R30, R12, R30 ;  /* 0x0000000c1e0c722b */ /* 0x000fe2000000001e */
[----:B------:R-:W-:Y:S01]  /*1370*/  IMAD.MOV.U32 R28, RZ, RZ, R16 ;  /* 0x000000ffff1c7224 */ /* 0x000fe200078e0010 */
[----:B------:R-:W-:Y:S09]  /*1380*/  @!P0 BRA `(.L_x_21) ;  /* 0x0000000000308947 */ /* 0x000ff20003800000 */
[----:B------:R-:W-:Y:S01]  /*1390*/  FSETP.GEU.AND P1, PT, |R9|, 4.2275390625, PT ;  /* 0x408748000900780b */ /* 0x000fe20003f2e200 */
[C---:B------:R-:W-:Y:S02]  /*13a0*/  DADD R28, R8.reuse, +INF ;  /* 0x7ff00000081c7429 */ /* 0x040fe40000000000 */
[----:B------:R-:W-:-:S08]  /*13b0*/  DSETP.GEU.AND P0, PT, R8, RZ, PT ;  /* 0x000000ff0800722a */ /* 0x000fd00003f0e000 */
[----:B------:R-:W-:Y:S02]  /*13c0*/  FSEL R28, R28, RZ, P0 ;  /* 0x000000ff1c1c7208 */ /* 0x000fe40000000000 */
[----:B------:R-:W-:Y:S02]  /*13d0*/  @!P1 LEA.HI R6, R10, R10, RZ, 0x1 ;  /* 0x0000000a0a069211 */ /* 0x000fe400078f08ff */
[----:B------:R-:W-:Y:S02]  /*13e0*/  FSEL R29, R29, RZ, P0 ;  /* 0x000000ff1d1d7208 */ /* 0x000fe40000000000 */
[----:B------:R-:W-:-:S05]  /*13f0*/  @!P1 SHF.R.S32.HI R9, RZ, 0x1, R6 ;  /* 0x00000001ff099819 */ /* 0x000fca0000011406 */
[----:B------:R-:W-:Y:S02]  /*1400*/  @!P1 IMAD.IADD R8, R10, 0x1, -R9 ;  /* 0x000000010a089824 */ /* 0x000fe400078e0a09 */
[----:B------:R-:W-:-:S03]  /*1410*/  @!P1 IMAD R17, R9, 0x100000, R17 ;  /* 0x0010000009119824 */ /* 0x000fc600078e0211 */
[----:B------:R-:W-:Y:S02]  /*1420*/  @!P1 LEA R9, R8, 0x3ff00000, 0x14 ;  /* 0x3ff0000008099811 */ /* 0x000fe400078ea0ff */
[----:B------:R-:W-:-:S06]  /*1430*/  @!P1 MOV R8, RZ ;  /* 0x000000ff00089202 */ /* 0x000fcc0000000f00 */
[----:B------:R-:W-:-:S11]  /*1440*/  @!P1 DMUL R28, R16, R8 ;  /* 0x00000008101c9228 */ /* 0x000fd60000000000 */
.L_x_21:
[----:B------:R-:W-:Y:S05]  /*1450*/  BSYNC.RECONVERGENT B2 ;  /* 0x0000000000027941 */ /* 0x000fea0003800200 */
.L_x_20:
[----:B-----5:R-:W-:Y:S01]  /*1460*/  DMUL R28, R2, R28 ;  /* 0x0000001c021c7228 */ /* 0x020fe20000000000 */
[----:B------:R-:W-:Y:S07]  /*1470*/  BSSY.RECONVERGENT B2, `(.L_x_22) ;  /* 0x0000010000027945 */ /* 0x000fee0003800200 */
[----:B------:R-:W-:Y:S02]  /*1480*/  DMUL R8, R28, R12 ;  /* 0x0000000c1c087228 */ /* 0x000fe40000000000 */
[----:B------:R-:W-:-:S06]  /*1490*/  FSETP.GEU.AND P1, PT, |R29|, 6.5827683646048100446e-37, PT ;  /* 0x036000001d00780b */ /* 0x000fcc0003f2e200 */
[----:B------:R-:W-:-:S08]  /*14a0*/  DFMA R2, -R22, R8, R28 ;  /* 0x000000081602722b */ /* 0x000fd0000000011c */
[----:B------:R-:W-:-:S10]  /*14b0*/  DFMA R8, R12, R2, R8 ;  /* 0x000000020c08722b */ /* 0x000fd40000000008 */
[----:B------:R-:W-:-:S05]  /*14c0*/  FFMA R2, RZ, R23, R9 ;  /* 0x00000017ff027223 */ /* 0x000fca0000000009 */
[----:B------:R-:W-:-:S13]  /*14d0*/  FSETP.GT.AND P0, PT, |R2|, 1.469367938527859385e-39, PT ;  /* 0x001000000200780b */ /* 0x000fda0003f04200 */
[----:B------:R-:W-:Y:S05]  /*14e0*/  @P0 BRA P1, `(.L_x_23) ;  /* 0x0000000000200947 */ /* 0x000fea0000800000 */
[----:B------:R-:W-:Y:S01]  /*14f0*/  IMAD.MOV.U32 R12, RZ, RZ, R28 ;  /* 0x000000ffff0c7224 */ /* 0x000fe200078e001c */
[----:B------:R-:W-:Y:S01]  /*1500*/  MOV R6, 0x1550 ;  /* 0x0000155000067802 */ /* 0x000fe20000000f00 */
[----:B------:R-:W-:Y:S02]  /*1510*/  IMAD.MOV.U32 R13, RZ, RZ, R29 ;  /* 0x000000ffff0d7224 */ /* 0x000fe400078e001d */
[----:B------:R-:W-:Y:S02]  /*1520*/  IMAD.MOV.U32 R8, RZ, RZ, R22 ;  /* 0x000000ffff087224 */ /* 0x000fe400078e0016 */
[----:B------:R-:W-:-:S07]  /*1530*/  IMAD.MOV.U32 R9, RZ, RZ, R23 ;  /* 0x000000ffff097224 */ /* 0x000fce00078e0017 */
[----:B------:R-:W-:Y:S05]  /*1540*/  CALL.REL.NOINC `($__internal_0_$__cuda_sm20_div_rn_f64_full) ;  /* 0x0000000800687944 */ /* 0x000fea0003c00000 */
[----:B------:R-:W-:Y:S01]  /*1550*/  IMAD.MOV.U32 R8, RZ, RZ, R10 ;  /* 0x000000ffff087224 */ /* 0x000fe200078e000a */
[----:B------:R-:W-:-:S07]  /*1560*/  MOV R9, R11 ;  /* 0x0000000b00097202 */ /* 0x000fce0000000f00 */
.L_x_23:
[----:B------:R-:W-:Y:S05]  /*1570*/  BSYNC.RECONVERGENT B2 ;  /* 0x0000000000027941 */ /* 0x000fea0003800200 */
.L_x_22:
[----:B------:R-:W2:Y:S04]  /*1580*/  LDG.E.64 R16, desc[UR8][R20.64+0x30] ;  /* 0x0000300814107981 */ /* 0x000ea8000c1e1b00 */
[----:B------:R-:W3:Y:S04]  /*1590*/  LDG.E.64 R10, desc[UR8][R20.64+0x38] ;  /* 0x00003808140a7981 */ /* 0x000ee8000c1e1b00 */
[----:B------:R0:W5:Y:S01]  /*15a0*/  LDG.E.64 R2, desc[UR8][R20.64+0x40] ;  /* 0x0000400814027981 */ /* 0x000162000c1e1b00 */
[----:B------:R-:W-:Y:S01]  /*15b0*/  IMAD.MOV.U32 R12, RZ, RZ, 0x1 ;  /* 0x00000001ff0c7424 */ /* 0x000fe200078e00ff */
[----:B------:R-:W-:Y:S01]  /*15c0*/  BSSY.RECONVERGENT B2, `(.L_x_24) ;  /* 0x0000014000027945 */ /* 0x000fe20003800200 */
[----:B------:R-:W-:Y:S01]  /*15d0*/  DADD R18, R18, -R8 ;  /* 0x0000000012127229 */ /* 0x000fe20000000808 */
[----:B--2---:R-:W1:Y:S03]  /*15e0*/  MUFU.RCP64H R13, R17 ;  /* 0x00000011000d7308 */ /* 0x004e660000001800 */
[----:B-1----:R-:W-:-:S08]  /*15f0*/  DFMA R28, -R16, R12, 1 ;  /* 0x3ff00000101c742b */ /* 0x002fd0000000010c */
[----:B------:R-:W-:-:S08]  /*1600*/  DFMA R28, R28, R28, R28 ;  /* 0x0000001c1c1c722b */ /* 0x000fd0000000001c */
[----:B------:R-:W-:Y:S02]  /*1610*/  DFMA R28, R12, R28, R12 ;  /* 0x0000001c0c1c722b */ /* 0x000fe4000000000c */
[----:B---3--:R-:W-:-:S06]  /*1620*/  DADD R12, -R10, R14 ;  /* 0x000000000a0c7229 */ /* 0x008fcc000000010e */
[----:B------:R-:W-:-:S04]  /*1630*/  DFMA R30, -R16, R28, 1 ;  /* 0x3ff00000101e742b */ /* 0x000fc8000000011c */
[----:B------:R-:W-:-:S04]  /*1640*/  FSETP.GEU.AND P1, PT, |R13|, 6.5827683646048100446e-37, PT ;  /* 0x036000000d00780b */ /* 0x000fc80003f2e200 */
        /* <DEDUP_REMOVED lines=8> */
[----:B------:R-:W-:Y:S01]  /*16d0*/  MOV R6, 0x1700 ;  /* 0x0000170000067802 */ /* 0x000fe20000000f00 */
[----:B------:R-:W-:-:S07]  /*16e0*/  IMAD.MOV.U32 R9, RZ, RZ, R17 ;  /* 0x000000ffff097224 */ /* 0x000fce00078e0011 */
[----:B-----5:R-:W-:Y:S05]  /*16f0*/  CALL.REL.NOINC `($__internal_0_$__cuda_sm20_div_rn_f64_full) ;  /* 0x0000000400fc7944 */ /* 0x020fea0003c00000 */
.L_x_25:
[----:B------:R-:W-:Y:S05]  /*1700*/  BSYNC.RECONVERGENT B2 ;  /* 0x0000000000027941 */ /* 0x000fea0003800200 */
.L_x_24:
        /* <DEDUP_REMOVED lines=14> */
[----:B------:R-:W-:Y:S01]  /*17f0*/  MOV R14, 0xfca213ea ;  /* 0xfca213ea000e7802 */ /* 0x000fe20000000f00 */
[----:B------:R-:W-:Y:S01]  /*1800*/  IMAD.MOV.U32 R15, RZ, RZ, 0x3e928af3 ;  /* 0x3e928af3ff0f7424 */ /* 0x000fe200078e00ff */
        /* <DEDUP_REMOVED lines=44> */
[----:B------:R-:W-:-:S04]  /*1ad0*/  @!P1 SHF.R.S32.HI R9, RZ, 0x1, R6 ;  /* 0x00000001ff099819 */ /* 0x000fc80000011406 */
[----:B------:R-:W-:Y:S01]  /*1ae0*/  @!P1 LEA R15, R9, R15, 0x14 ;  /* 0x0000000f090f9211 */ /* 0x000fe200078ea0ff */
[----:B------:R-:W-:-:S05]  /*1af0*/  @!P1 IMAD.IADD R8, R8, 0x1, -R9 ;  /* 0x0000000108089824 */ /* 0x000fca00078e0a09 */
[----:B------:R-:W-:Y:S01]  /*1b00*/  @!P1 LEA R9, R8, 0x3ff00000, 0x14 ;  /* 0x3ff0000008099811 */ /* 0x000fe200078ea0ff */
[----:B------:R-:W-:-:S06]  /*1b10*/  @!P1 IMAD.MOV.U32 R8, RZ, RZ, RZ ;  /* 0x000000ffff089224 */ /* 0x000fcc00078e00ff */
[----:B------:R-:W-:-:S11]  /*1b20*/  @!P1 DMUL R16, R14, R8 ;  /* 0x000000080e109228 */ /* 0x000fd60000000000 */
.L_x_27:
[----:B------:R-:W-:Y:S05]  /*1b30*/  BSYNC.RECONVERGENT B2 ;  /* 0x0000000000027941 */ /* 0x000fea0003800200 */
.L_x_26:
        /* <DEDUP_REMOVED lines=15> */
[----:B------:R-:W-:Y:S01]  /*1c30*/  MOV R2, R10 ;  /* 0x0000000a00027202 */ /* 0x000fe20000000f00 */
[----:B------:R-:W-:-:S07]  /*1c40*/  IMAD.MOV.U32 R3, RZ, RZ, R11 ;  /* 0x000000ffff037224 */ /* 0x000fce00078e000b */
.L_x_29:
[----:B------:R-:W-:Y:S05]  /*1c50*/  BSYNC.RECONVERGENT B2 ;  /* 0x0000000000027941 */ /* 0x000fea0003800200 */
.L_x_28:
[----:B------:R-:W-:-:S11]  /*1c60*/  DADD R18, R18, -R2 ;  /* 0x0000000012127229 */ /* 0x000fd60000000802 */
.L_x_11:
[----:B------:R-:W-:Y:S05]  /*1c70*/  BSYNC.RECONVERGENT B0 ;  /* 0x0000000000007941 */ /* 0x000fea0003800200 */
.L_x_2:
[----:B------:R-:W-:Y:S01]  /*1c80*/  VIADD R0, R0, UR6 ;  /* 0x0000000600007c36 */ /* 0x000fe20008000000 */
[----:B------:R-:W-:-:S04]  /*1c90*/  DADD R26, R26, R18 ;  /* 0x000000001a1a7229 */ /* 0x000fc80000000012 */
[----:B------:R-:W-:-:S13]  /*1ca0*/  ISETP.GE.AND P0, PT, R0, R5, PT ;  /* 0x000000050000720c */ /* 0x000fda0003f06270 */
[----:B------:R-:W-:Y:S05]  /*1cb0*/  @!P0 BRA `(.L_x_30) ;  /* 0xffffffe4007c8947 */ /* 0x000fea000383ffff */
.L_x_1:
[----:B------:R-:W-:Y:S05]  /*1cc0*/  BSYNC.RECONVERGENT B1 ;  /* 0x0000000000017941 */ /* 0x000fea0003800200 */
.L_x_0:
[----:B------:R-:W-:Y:S05]  /*1cd0*/  WARPSYNC.ALL ;  /* 0x0000000000007948 */ /* 0x000fea0003800000 */
[----:B------:R-:W0:Y:S01]  /*1ce0*/  S2UR UR5, SR_CgaCtaId ;  /* 0x00000000000579c3 */ /* 0x000e220000008800 */
[----:B------:R-:W-:Y:S01]  /*1cf0*/  UMOV UR4, 0x400 ;  /* 0x0000040000047882 */ /* 0x000fe20000000000 */
[----:B------:R-:W-:Y:S01]  /*1d00*/  UISETP.GE.U32.AND UP0, UPT, UR6, 0x2, UPT ;  /* 0x000000020600788c */ /* 0x000fe2000bf06070 */
[----:B------:R-:W-:Y:S01]  /*1d10*/  ISETP.NE.AND P1, PT, R4, RZ, PT ;  /* 0x000000ff0400720c */ /* 0x000fe20003f25270 */
[----:B0-----:R-:W-:-:S06]  /*1d20*/  ULEA UR4, UR5, UR4, 0x18 ;  /* 0x0000000405047291 */ /* 0x001fcc000f8ec0ff */
[----:B------:R-:W-:-:S05]  /*1d30*/  LEA R5, R4, UR4, 0x3 ;  /* 0x0000000404057c11 */ /* 0x000fca000f8e18ff */
[----:B------:R0:W-:Y:S01]  /*1d40*/  STS.64 [R5], R26 ;  /* 0x0000001a05007388 */ /* 0x0001e20000000a00 */
[----:B------:R-:W-:Y:S06]  /*1d50*/  BAR.SYNC.DEFER_BLOCKING 0x0 ;  /* 0x0000000000007b1d */ /* 0x000fec0000010000 */
[----:B------:R-:W-:Y:S05]  /*1d60*/  BRA.U !UP0, `(.L_x_31) ;  /* 0x00000001083c7547 */ /* 0x000fea000b800000 */
[----:B------:R-:W-:-:S05]  /*1d70*/  UMOV UR4, 0x1 ;  /* 0x0000000100047882 */ /* 0x000fca0000000000 */
.L_x_32:
[----:B------:R-:W-:Y:S01]  /*1d80*/  IMAD.U32 R0, RZ, RZ, UR4 ;  /* 0x00000004ff007e24 */ /* 0x000fe2000f8e00ff */
[----:B------:R-:W-:-:S03]  /*1d90*/  USHF.L.U32 UR4, UR4, 0x1, URZ ;  /* 0x0000000104047899 */ /* 0x000fc600080006ff */
[----:B-1----:R-:W-:Y:S01]  /*1da0*/  IMAD.IADD R2, R4, 0x1, R0 ;  /* 0x0000000104027824 */ /* 0x002fe200078e0200 */
[----:B------:R-:W-:Y:S02]  /*1db0*/  UIADD3 UR5, UPT, UPT, UR4, -0x1, URZ ;  /* 0xffffffff04057890 */ /* 0x000fe4000fffe0ff */
[----:B------:R-:W-:-:S04]  /*1dc0*/  UISETP.GE.AND UP0, UPT, UR4, UR6, UPT ;  /* 0x000000060400728c */ /* 0x000fc8000bf06270 */
[----:B------:R-:W-:-:S04]  /*1dd0*/  LOP3.LUT P0, RZ, R4, UR5, RZ, 0xc0, !PT ;  /* 0x0000000504ff7c12 */ /* 0x000fc8000f80c0ff */
[----:B------:R-:W-:-:S13]  /*1de0*/  ISETP.GE.OR P0, PT, R2, UR6, P0 ;  /* 0x0000000602007c0c */ /* 0x000fda0008706670 */
[----:B------:R-:W-:Y:S01]  /*1df0*/  @!P0 IMAD R0, R0, 0x8, R5 ;  /* 0x0000000800008824 */ /* 0x000fe200078e0205 */
[----:B------:R-:W-:Y:S04]  /*1e00*/  @!P0 LDS.64 R8, [R5] ;  /* 0x0000000005088984 */ /* 0x000fe80000000a00 */
[----:B------:R-:W1:Y:S02]  /*1e10*/  @!P0 LDS.64 R2, [R0] ;  /* 0x0000000000028984 */ /* 0x000e640000000a00 */
[----:B-1----:R-:W-:-:S07]  /*1e20*/  @!P0 DADD R2, R2, R8 ;  /* 0x0000000002028229 */ /* 0x002fce0000000008 */
[----:B------:R1:W-:Y:S01]  /*1e30*/  @!P0 STS.64 [R5], R2 ;  /* 0x0000000205008388 */ /* 0x0003e20000000a00 */
[----:B------:R-:W-:Y:S06]  /*1e40*/  BAR.SYNC.DEFER_BLOCKING 0x0 ;  /* 0x0000000000007b1d */ /* 0x000fec0000010000 */
[----:B------:R-:W-:Y:S05]  /*1e50*/  BRA.U !UP0, `(.L_x_32) ;  /* 0xfffffffd08c87547 */ /* 0x000fea000b83ffff */
.L_x_31:
[----:B------:R-:W-:Y:S05]  /*1e60*/  @P1 EXIT ;  /* 0x000000000000194d */ /* 0x000fea0003800000 */
[----:B------:R-:W2:Y:S01]  /*1e70*/  S2UR UR5, SR_CgaCtaId ;  /* 0x00000000000579c3 */ /* 0x000ea20000008800 */
[----:B------:R-:W-:-:S07]  /*1e80*/  UMOV UR4, 0x400 ;  /* 0x0000040000047882 */ /* 0x000fce0000000000 */
[----:B01----:R-:W0:Y:S01]  /*1e90*/  LDC.64 R4, c[0x0][0x3b0] ;  /* 0x0000ec00ff047b82 */ /* 0x003e220000000a00 */
[----:B--2---:R-:W-:Y:S01]  /*1ea0*/  ULEA UR4, UR5, UR4, 0x18 ;  /* 0x0000000405047291 */ /* 0x004fe2000f8ec0ff */
[----:B0-----:R-:W-:-:S08]  /*1eb0*/  IMAD.WIDE.U32 R4, R7, 0x8, R4 ;  /* 0x0000000807047825 */ /* 0x001fd000078e0004 */
[----:B------:R-:W0:Y:S04]  /*1ec0*/  LDS.64 R2, [UR4] ;  /* 0x00000004ff027984 */ /* 0x000e280008000a00 */
[----:B0-----:R-:W-:Y:S01]  /*1ed0*/  STG.E.64 desc[UR8][R4.64], R2 ;  /* 0x0000000204007986 */ /* 0x001fe2000c101b08 */
[----:B------:R-:W-:Y:S05]  /*1ee0*/  EXIT ;  /* 0x000000000000794d */ /* 0x000fea0003800000 */
        .weak           $__internal_0_$__cuda_sm20_div_rn_f64_full
        .type           $__internal_0_$__cuda_sm20_div_rn_f64_full,@function
        .size           $__internal_0_$__cuda_sm20_div_rn_f64_full,($__internal_1_$__cuda_sm20_dsqrt_rn_f64_mediumpath_v1 - $__internal_0_$__cuda_sm20_div_rn_f64_full)
$__internal_0_$__cuda_sm20_div_rn_f64_full:
[----:B------:R-:W-:Y:S01]  /*1ef0*/  FSETP.GEU.AND P3, PT, |R13|, 1.469367938527859385e-39, PT ;  /* 0x001000000d00780b */ /* 0x000fe20003f6e200 */
[----:B------:R-:W-:Y:S01]  /*1f00*/  IMAD.MOV.U32 R33, RZ, RZ, 0x1ca00000 ;  /* 0x1ca00000ff217424 */ /* 0x000fe200078e00ff */
[C---:B------:R-:W-:Y:S01]  /*1f10*/  FSETP.GEU.AND P0, PT, |R9|.reuse, 1.469367938527859385e-39, PT ;  /* 0x001000000900780b */ /* 0x040fe20003f0e200 */
[----:B------:R-:W-:Y:S01]  /*1f20*/  IMAD.MOV.U32 R36, RZ, RZ, 0x1 ;  /* 0x00000001ff247424 */ /* 0x000fe200078e00ff */
[----:B------:R-:W-:Y:S01]  /*1f30*/  LOP3.LUT R10, R9, 0x800fffff, RZ, 0xc0, !PT ;  /* 0x800fffff090a7812 */ /* 0x000fe200078ec0ff */
[----:B------:R-:W-:Y:S01]  /*1f40*/  BSSY.RECONVERGENT B4, `(.L_x_33) ;  /* 0x0000052000047945 */ /* 0x000fe20003800200 */
[----:B------:R-:W-:Y:S02]  /*1f50*/  LOP3.LUT R32, R13, 0x7ff00000, RZ, 0xc0, !PT ;  /* 0x7ff000000d207812 */ /* 0x000fe400078ec0ff */
[----:B------:R-:W-:Y:S02]  /*1f60*/  LOP3.LUT R11, R10, 0x3ff00000, RZ, 0xfc, !PT ;  /* 0x3ff000000a0b7812 */ /* 0x000fe400078efcff */
[----:B------:R-:W-:Y:S01]  /*1f70*/  MOV R10, R8 ;  /* 0x00000008000a7202 */ /* 0x000fe20000000f00 */
[----:B------:R-:W-:Y:S01]  /*1f80*/  IMAD.MOV.U32 R34, RZ, RZ, R32 ;  /* 0x000000ffff227224 */ /* 0x000fe200078e0020 */
[C---:B------:R-:W-:Y:S01]  /*1f90*/  LOP3.LUT R35, R9.reuse, 0x7ff00000, RZ, 0xc0, !PT ;  /* 0x7ff0000009237812 */ /* 0x040fe200078ec0ff */
[----:B------:R-:W-:Y:S01]  /*1fa0*/  @!P3 IMAD.MOV.U32 R30, RZ, RZ, RZ ;  /* 0x000000ffff1eb224 */ /* 0x000fe200078e00ff */
[----:B------:R-:W-:Y:S01]  /*1fb0*/  @!P3 LOP3.LUT R29, R9, 0x7ff00000, RZ, 0xc0, !PT ;  /* 0x7ff00000091db812 */ /* 0x000fe200078ec0ff */
[----:B------:R-:W-:Y:S01]  /*1fc0*/  @!P0 DMUL R10, R8, 8.98846567431157953865e+307 ;  /* 0x7fe00000080a8828 */ /* 0x000fe20000000000 */
[----:B------:R-:W-:-:S02]  /*1fd0*/  ISETP.GE.U32.AND P2, PT, R32, R35, PT ;  /* 0x000000232000720c */ /* 0x000fc40003f46070 */
[----:B------:R-:W-:Y:S02]  /*1fe0*/  @!P3 ISETP.GE.U32.AND P4, PT, R32, R29, PT ;  /* 0x0000001d2000b20c */ /* 0x000fe40003f86070 */
[C---:B------:R-:W-:Y:S01]  /*1ff0*/  SEL R29, R33.reuse, 0x63400000, !P2 ;  /* 0x63400000211d7807 */ /* 0x040fe20005000000 */
[----:B------:R-:W0:Y:S01]  /*2000*/  MUFU.RCP64H R37, R11 ;  /* 0x0000000b00257308 */ /* 0x000e220000001800 */
[----:B------:R-:W-:Y:S02]  /*2010*/  @!P3 SEL R31, R33, 0x63400000, !P4 ;  /* 0x63400000211fb807 */ /* 0x000fe40006000000 */
[--C-:B------:R-:W-:Y:S02]  /*2020*/  LOP3.LUT R29, R29, 0x800fffff, R13.reuse, 0xf8, !PT ;  /* 0x800fffff1d1d7812 */ /* 0x100fe400078ef80d */
[----:B------:R-:W-:Y:S02]  /*2030*/  @!P3 LOP3.LUT R28, R31, 0x80000000, R13, 0xf8, !PT ;  /* 0x800000001f1cb812 */ /* 0x000fe400078ef80d */
[----:B------:R-:W-:-:S02]  /*2040*/  @!P0 LOP3.LUT R35, R11, 0x7ff00000, RZ, 0xc0, !PT ;  /* 0x7ff000000b238812 */ /* 0x000fc400078ec0ff */
[----:B------:R-:W-:Y:S01]  /*2050*/  @!P3 LOP3.LUT R31, R28, 0x100000, RZ, 0xfc, !PT ;  /* 0x001000001c1fb812 */ /* 0x000fe200078efcff */
[----:B------:R-:W-:-:S06]  /*2060*/  IMAD.MOV.U32 R28, RZ, RZ, R12 ;  /* 0x000000ffff1c7224 */ /* 0x000fcc00078e000c */
[----:B------:R-:W-:Y:S02]  /*2070*/  @!P3 DFMA R28, R28, 2, -R30 ;  /* 0x400000001c1cb82b */ /* 0x000fe4000000081e */
[----:B0-----:R-:W-:-:S08]  /*2080*/  DFMA R30, R36, -R10, 1 ;  /* 0x3ff00000241e742b */ /* 0x001fd0000000080a */
[----:B------:R-:W-:Y:S01]  /*2090*/  DFMA R30, R30, R30, R30 ;  /* 0x0000001e1e1e722b */ /* 0x000fe2000000001e */
[----:B------:R-:W-:-:S07]  /*20a0*/  @!P3 LOP3.LUT R34, R29, 0x7ff00000, RZ, 0xc0, !PT ;  /* 0x7ff000001d22b812 */ /* 0x000fce00078ec0ff */
[----:B------:R-:W-:-:S08]  /*20b0*/  DFMA R36, R36, R30, R36 ;  /* 0x0000001e2424722b */ /* 0x000fd00000000024 */
[----:B------:R-:W-:-:S08]  /*20c0*/  DFMA R38, R36, -R10, 1 ;  /* 0x3ff000002426742b */ /* 0x000fd0000000080a */
[----:B------:R-:W-:-:S08]  /*20d0*/  DFMA R38, R36, R38, R36 ;  /* 0x000000262426722b */ /* 0x000fd00000000024 */
[----:B------:R-:W-:-:S08]  /*20e0*/  DMUL R36, R38, R28 ;  /* 0x0000001c26247228 */ /* 0x000fd00000000000 */
[----:B------:R-:W-:-:S08]  /*20f0*/  DFMA R30, R36, -R10, R28 ;  /* 0x8000000a241e722b */ /* 0x000fd0000000001c */
[----:B------:R-:W-:Y:S01]  /*2100*/  DFMA R30, R38, R30, R36 ;  /* 0x0000001e261e722b */ /* 0x000fe20000000024 */
[----:B------:R-:W-:-:S04]  /*2110*/  IADD3 R36, PT, PT, R34, -0x1, RZ ;  /* 0xffffffff22247810 */ /* 0x000fc80007ffe0ff */
[----:B------:R-:W-:Y:S01]  /*2120*/  ISETP.GT.U32.AND P0, PT, R36, 0x7feffffe, PT ;  /* 0x7feffffe2400780c */ /* 0x000fe20003f04070 */
[----:B------:R-:W-:-:S05]  /*2130*/  VIADD R36, R35, 0xffffffff ;  /* 0xffffffff23247836 */ /* 0x000fca0000000000 */
[----:B------:R-:W-:-:S13]  /*2140*/  ISETP.GT.U32.OR P0, PT, R36, 0x7feffffe, P0 ;  /* 0x7feffffe2400780c */ /* 0x000fda0000704470 */
[----:B------:R-:W-:Y:S05]  /*2150*/  @P0 BRA `(.L_x_34) ;  /* 0x00000000006c0947 */ /* 0x000fea0003800000 */
[----:B------:R-:W-:Y:S01]  /*2160*/  LOP3.LUT R13, R9, 0x7ff00000, RZ, 0xc0, !PT ;  /* 0x7ff00000090d7812 */ /* 0x000fe200078ec0ff */
[----:B------:R-:W-:-:S03]  /*2170*/  IMAD.MOV.U32 R34, RZ, RZ, RZ ;  /* 0x000000ffff227224 */ /* 0x000fc600078e00ff */
[CC--:B------:R-:W-:Y:S02]  /*2180*/  VIADDMNMX R12, R32.reuse, -R13.reuse, 0xb9600000, !PT ;  /* 0xb9600000200c7446 */ /* 0x0c0fe4000780090d */
[----:B------:R-:W-:Y:S02]  /*2190*/  ISETP.GE.U32.AND P0, PT, R32, R13, PT ;  /* 0x0000000d2000720c */ /* 0x000fe40003f06070 */
[----:B------:R-:W-:Y:S02]  /*21a0*/  VIMNMX R12, PT, PT, R12, 0x46a00000, PT ;  /* 0x46a000000c0c7848 */ /* 0x000fe40003fe0100 */
[----:B------:R-:W-:-:S05]  /*21b0*/  SEL R33, R33, 0x63400000, !P0 ;  /* 0x6340000021217807 */ /* 0x000fca0004000000 */
[----:B------:R-:W-:-:S04]  /*21c0*/  IMAD.IADD R12, R12, 0x1, -R33 ;  /* 0x000000010c0c7824 */ /* 0x000fc800078e0a21 */
[----:B------:R-:W-:-:S06]  /*21d0*/  VIADD R35, R12, 0x7fe00000 ;  /* 0x7fe000000c237836 */ /* 0x000fcc0000000000 */
[----:B------:R-:W-:-:S10]  /*21e0*/  DMUL R32, R30, R34 ;  /* 0x000000221e207228 */ /* 0x000fd40000000000 */
[----:B------:R-:W-:-:S13]  /*21f0*/  FSETP.GTU.AND P0, PT, |R33|, 1.469367938527859385e-39, PT ;  /* 0x001000002100780b */ /* 0x000fda0003f0c200 */
[----:B------:R-:W-:Y:S05]  /*2200*/  @P0 BRA `(.L_x_35) ;  /* 0x0000000000940947 */ /* 0x000fea0003800000 */
[----:B------:R-:W-:Y:S01]  /*2210*/  DFMA R10, R30, -R10, R28 ;  /* 0x8000000a1e0a722b */ /* 0x000fe2000000001c */
[----:B------:R-:W-:-:S09]  /*2220*/  IMAD.MOV.U32 R34, RZ, RZ, RZ ;  /* 0x000000ffff227224 */ /* 0x000fd200078e00ff */
[C---:B------:R-:W-:Y:S02]  /*2230*/  FSETP.NEU.AND P0, PT, R11.reuse, RZ, PT ;  /* 0x000000ff0b00720b */ /* 0x040fe40003f0d000 */
[----:B------:R-:W-:-:S04]  /*2240*/  LOP3.LUT R9, R11, 0x80000000, R9, 0x48, !PT ;  /* 0x800000000b097812 */ /* 0x000fc800078e4809 */
[----:B------:R-:W-:-:S07]  /*2250*/  LOP3.LUT R35, R9, R35, RZ, 0xfc, !PT ;  /* 0x0000002309237212 */ /* 0x000fce00078efcff */
[----:B------:R-:W-:Y:S05]  /*2260*/  @!P0 BRA `(.L_x_35) ;  /* 0x00000000007c8947 */ /* 0x000fea0003800000 */
[----:B------:R-:W-:Y:S01]  /*2270*/  IADD3 R11, PT, PT, -R12, RZ, RZ ;  /* 0x000000ff0c0b7210 */ /* 0x000fe20007ffe1ff */
[----:B------:R-:W-:-:S06]  /*2280*/  IMAD.MOV.U32 R10, RZ, RZ, RZ ;  /* 0x000000ffff0a7224 */ /* 0x000fcc00078e00ff */
[----:B------:R-:W-:Y:S02]  /*2290*/  DFMA R10, R32, -R10, R30 ;  /* 0x8000000a200a722b */ /* 0x000fe4000000001e */
[----:B------:R-:W-:-:S04]  /*22a0*/  DMUL.RP R30, R30, R34 ;  /* 0x000000221e1e7228 */ /* 0x000fc80000008000 */
[----:B------:R-:W-:-:S04]  /*22b0*/  IADD3 R10, PT, PT, -R12, -0x43300000, RZ ;  /* 0xbcd000000c0a7810 */ /* 0x000fc80007ffe1ff */
[----:B------:R-:W-:Y:S02]  /*22c0*/  FSETP.NEU.AND P0, PT, |R11|, R10, PT ;  /* 0x0000000a0b00720b */ /* 0x000fe40003f0d200 */
[----:B------:R-:W-:Y:S02]  /*22d0*/  LOP3.LUT R9, R31, R9, RZ, 0x3c, !PT ;  /* 0x000000091f097212 */ /* 0x000fe400078e3cff */
[----:B------:R-:W-:Y:S02]  /*22e0*/  FSEL R32, R30, R32, !P0 ;  /* 0x000000201e207208 */ /* 0x000fe40004000000 */
[----:B------:R-:W-:Y:S01]  /*22f0*/  FSEL R33, R9, R33, !P0 ;  /* 0x0000002109217208 */ /* 0x000fe20004000000 */
[----:B------:R-:W-:Y:S06]  /*2300*/  BRA `(.L_x_35) ;  /* 0x0000000000547947 */ /* 0x000fec0003800000 */
.L_x_34:
[----:B------:R-:W-:-:S14]  /*2310*/  DSETP.NAN.AND P0, PT, R12, R12, PT ;  /* 0x0000000c0c00722a */ /* 0x000fdc0003f08000 */
[----:B------:R-:W-:Y:S05]  /*2320*/  @P0 BRA `(.L_x_36) ;  /* 0x0000000000440947 */ /* 0x000fea0003800000 */
[----:B------:R-:W-:-:S14]  /*2330*/  DSETP.NAN.AND P0, PT, R8, R8, PT ;  /* 0x000000080800722a */ /* 0x000fdc0003f08000 */
[----:B------:R-:W-:Y:S05]  /*2340*/  @P0 BRA `(.L_x_37) ;  /* 0x0000000000300947 */ /* 0x000fea0003800000 */
[----:B------:R-:W-:Y:S01]  /*2350*/  ISETP.NE.AND P0, PT, R34, R35, PT ;  /* 0x000000232200720c */ /* 0x000fe20003f05270 */
[----:B------:R-:W-:Y:S02]  /*2360*/  IMAD.MOV.U32 R32, RZ, RZ, 0x0 ;  /* 0x00000000ff207424 */ /* 0x000fe400078e00ff */
[----:B------:R-:W-:-:S10]  /*2370*/  IMAD.MOV.U32 R33, RZ, RZ, -0x80000 ;  /* 0xfff80000ff217424 */ /* 0x000fd400078e00ff */
[----:B------:R-:W-:Y:S05]  /*2380*/  @!P0 BRA `(.L_x_35) ;  /* 0x0000000000348947 */ /* 0x000fea0003800000 */
[----:B------:R-:W-:Y:S02]  /*2390*/  ISETP.NE.AND P0, PT, R34, 0x7ff00000, PT ;  /* 0x7ff000002200780c */ /* 0x000fe40003f05270 */
[----:B------:R-:W-:Y:S02]  /*23a0*/  LOP3.LUT R33, R13, 0x80000000, R9, 0x48, !PT ;  /* 0x800000000d217812 */ /* 0x000fe400078e4809 */
[----:B------:R-:W-:-:S13]  /*23b0*/  ISETP.EQ.OR P0, PT, R35, RZ, !P0 ;  /* 0x000000ff2300720c */ /* 0x000fda0004702670 */
[----:B------:R-:W-:Y:S01]  /*23c0*/  @P0 LOP3.LUT R8, R33, 0x7ff00000, RZ, 0xfc, !PT ;  /* 0x7ff0000021080812 */ /* 0x000fe200078efcff */
[----:B------:R-:W-:Y:S02]  /*23d0*/  @!P0 IMAD.MOV.U32 R32, RZ, RZ, RZ ;  /* 0x000000ffff208224 */ /* 0x000fe400078e00ff */
[----:B------:R-:W-:Y:S01]  /*23e0*/  @P0 IMAD.MOV.U32 R32, RZ, RZ, RZ ;  /* 0x000000ffff200224 */ /* 0x000fe200078e00ff */
[----:B------:R-:W-:Y:S01]  /*23f0*/  @P0 MOV R33, R8 ;  /* 0x0000000800210202 */ /* 0x000fe20000000f00 */
[----:B------:R-:W-:Y:S06]  /*2400*/  BRA `(.L_x_35) ;  /* 0x0000000000147947 */ /* 0x000fec0003800000 */
.L_x_37:
[----:B------:R-:W-:Y:S01]  /*2410*/  LOP3.LUT R33, R9, 0x80000, RZ, 0xfc, !PT ;  /* 0x0008000009217812 */ /* 0x000fe200078efcff */
[----:B------:R-:W-:Y:S01]  /*2420*/  IMAD.MOV.U32 R32, RZ, RZ, R8 ;  /* 0x000000ffff207224 */ /* 0x000fe200078e0008 */
[----:B------:R-:W-:Y:S06]  /*2430*/  BRA `(.L_x_35) ;  /* 0x0000000000087947 */ /* 0x000fec0003800000 */
.L_x_36:
[----:B------:R-:W-:Y:S01]  /*2440*/  LOP3.LUT R33, R13, 0x80000, RZ, 0xfc, !PT ;  /* 0x000800000d217812 */ /* 0x000fe200078efcff */
[----:B------:R-:W-:-:S07]  /*2450*/  IMAD.MOV.U32 R32, RZ, RZ, R12 ;  /* 0x000000ffff207224 */ /* 0x000fce00078e000c */
.L_x_35:
[----:B------:R-:W-:Y:S05]  /*2460*/  BSYNC.RECONVERGENT B4 ;  /* 0x0000000000047941 */ /* 0x000fea0003800200 */
.L_x_33:
[----:B------:R-:W-:Y:S02]  /*2470*/  HFMA2 R9, -RZ, RZ, 0, 0 ;  /* 0x00000000ff097431 */ /* 0x000fe400000001ff */
[----:B------:R-:W-:Y:S02]  /*2480*/  IMAD.MOV.U32 R8, RZ, RZ, R6 ;  /* 0x000000ffff087224 */ /* 0x000fe400078e0006 */
[----:B------:R-:W-:Y:S02]  /*2490*/  IMAD.MOV.U32 R10, RZ, RZ, R32 ;  /* 0x000000ffff0a7224 */ /* 0x000fe400078e0020 */
[----:B------:R-:W-:Y:S01]  /*24a0*/  IMAD.MOV.U32 R11, RZ, RZ, R33 ;  /* 0x000000ffff0b7224 */ /* 0x000fe200078e0021 */
[----:B------:R-:W-:Y:S06]  /*24b0*/  RET.REL.NODEC R8 `(calcEnergy) ;  /* 0xffffffd808d07950 */ /* 0x000fec0003c3ffff */
        .weak           $__internal_1_$__cuda_sm20_dsqrt_rn_f64_mediumpath_v1
        .type           $__internal_1_$__cuda_sm20_dsqrt_rn_f64_mediumpath_v1,@function
        .size           $__internal_1_$__cuda_sm20_dsqrt_rn_f64_mediumpath_v1,(.L_x_44 - $__internal_1_$__cuda_sm20_dsqrt_rn_f64_mediumpath_v1)
$__internal_1_$__cuda_sm20_dsqrt_rn_f64_mediumpath_v1:
[----:B------:R-:W-:Y:S01]  /*24c0*/  ISETP.GE.U32.AND P2, PT, R15, -0x3400000, PT ;  /* 0xfcc000000f00780c */ /* 0x000fe20003f46070 */
[----:B------:R-:W-:Y:S01]  /*24d0*/  BSSY.RECONVERGENT B4, `(.L_x_38) ;  /* 0x0000024000047945 */ /* 0x000fe20003800200 */
[----:B------:R-:W-:-:S11]  /*24e0*/  IMAD.MOV.U32 R16, RZ, RZ, R6 ;  /* 0x000000ffff107224 */ /* 0x000fd600078e0006 */
[----:B------:R-:W-:Y:S05]  /*24f0*/  @!P2 BRA `(.L_x_39) ;  /* 0x000000000020a947 */ /* 0x000fea0003800000 */
[----:B------:R-:W-:-:S10]  /*2500*/  DFMA.RM R16, R16, R8, R10 ;  /* 0x000000081010722b */ /* 0x000fd4000000400a */
[----:B------:R-:W-:-:S05]  /*2510*/  IADD3 R8, P2, PT, R16, 0x1, RZ ;  /* 0x0000000110087810 */ /* 0x000fca0007f5e0ff */
[----:B------:R-:W-:-:S06]  /*2520*/  IMAD.X R9, RZ, RZ, R17, P2 ;  /* 0x000000ffff097224 */ /* 0x000fcc00010e0611 */
[----:B------:R-:W-:-:S08]  /*2530*/  DFMA.RP R12, -R16, R8, R12 ;  /* 0x00000008100c722b */ /* 0x000fd0000000810c */
[----:B------:R-:W-:-:S06]  /*2540*/  DSETP.GT.AND P2, PT, R12, RZ, PT ;  /* 0x000000ff0c00722a */ /* 0x000fcc0003f44000 */
[----:B------:R-:W-:Y:S02]  /*2550*/  FSEL R8, R8, R16, P2 ;  /* 0x0000001008087208 */ /* 0x000fe40001000000 */
[----:B------:R-:W-:Y:S01]  /*2560*/  FSEL R9, R9, R17, P2 ;  /* 0x0000001109097208 */ /* 0x000fe20001000000 */
[----:B------:R-:W-:Y:S06]  /*2570*/  BRA `(.L_x_40) ;  /* 0x0000000000647947 */ /* 0x000fec0003800000 */
.L_x_39:
[----:B------:R-:W-:-:S14]  /*2580*/  DSETP.NE.AND P2, PT, R12, RZ, PT ;  /* 0x000000ff0c00722a */ /* 0x000fdc0003f45000 */
[----:B------:R-:W-:Y:S05]  /*2590*/  @!P2 BRA `(.L_x_41) ;  /* 0x000000000058a947 */ /* 0x000fea0003800000 */
[----:B------:R-:W-:-:S13]  /*25a0*/  ISETP.GE.AND P2, PT, R13, RZ, PT ;  /* 0x000000ff0d00720c */ /* 0x000fda0003f46270 */
[----:B------:R-:W-:Y:S02]  /*25b0*/  @!P2 IMAD.MOV.U32 R8, RZ, RZ, 0x0 ;  /* 0x00000000ff08a424 */ /* 0x000fe400078e00ff */
[----:B------:R-:W-:Y:S01]  /*25c0*/  @!P2 IMAD.MOV.U32 R9, RZ, RZ, -0x80000 ;  /* 0xfff80000ff09a424 */ /* 0x000fe200078e00ff */
[----:B------:R-:W-:Y:S06]  /*25d0*/  @!P2 BRA `(.L_x_40) ;  /* 0x00000000004ca947 */ /* 0x000fec0003800000 */
[----:B------:R-:W-:-:S13]  /*25e0*/  ISETP.GT.AND P2, PT, R13, 0x7fefffff, PT ;  /* 0x7fefffff0d00780c */ /* 0x000fda0003f44270 */
[----:B------:R-:W-:Y:S05]  /*25f0*/  @P2 BRA `(.L_x_41) ;  /* 0x0000000000402947 */ /* 0x000fea0003800000 */
[----:B------:R-:W-:Y:S01]  /*2600*/  DMUL R12, R12, 8.11296384146066816958e+31 ;  /* 0x469000000c0c7828 */ /* 0x000fe20000000000 */
[----:B------:R-:W-:Y:S01]  /*2610*/  IMAD.MOV.U32 R8, RZ, RZ, RZ ;  /* 0x000000ffff087224 */ /* 0x000fe200078e00ff */
[----:B------:R-:W-:Y:S01]  /*2620*/  MOV R16, 0x0 ;  /* 0x0000000000107802 */ /* 0x000fe20000000f00 */
[----:B------:R-:W-:-:S03]  /*2630*/  IMAD.MOV.U32 R17, RZ, RZ, 0x3fd80000 ;  /* 0x3fd80000ff117424 */ /* 0x000fc600078e00ff */
[----:B------:R-:W0:Y:S02]  /*2640*/  MUFU.RSQ64H R9, R13 ;  /* 0x0000000d00097308 */ /* 0x000e240000001c00 */
[----:B0-----:R-:W-:-:S08]  /*2650*/  DMUL R10, R8, R8 ;  /* 0x00000008080a7228 */ /* 0x001fd00000000000 */
[----:B------:R-:W-:-:S08]  /*2660*/  DFMA R10, R12, -R10, 1 ;  /* 0x3ff000000c0a742b */ /* 0x000fd0000000080a */
[----:B------:R-:W-:Y:S02]  /*2670*/  DFMA R16, R10, R16, 0.5 ;  /* 0x3fe000000a10742b */ /* 0x000fe40000000010 */
[----:B------:R-:W-:-:S08]  /*2680*/  DMUL R10, R8, R10 ;  /* 0x0000000a080a7228 */ /* 0x000fd00000000000 */
[----:B------:R-:W-:-:S08]  /*2690*/  DFMA R10, R16, R10, R8 ;  /* 0x0000000a100a722b */ /* 0x000fd00000000008 */
[----:B------:R-:W-:Y:S02]  /*26a0*/  DMUL R8, R12, R10 ;  /* 0x0000000a0c087228 */ /* 0x000fe40000000000 */
[----:B------:R-:W-:-:S06]  /*26b0*/  VIADD R11, R11, 0xfff00000 ;  /* 0xfff000000b0b7836 */ /* 0x000fcc0000000000 */
[----:B------:R-:W-:-:S08]  /*26c0*/  DFMA R16, R8, -R8, R12 ;  /* 0x800000080810722b */ /* 0x000fd0000000000c */
[----:B------:R-:W-:-:S10]  /*26d0*/  DFMA R8, R10, R16, R8 ;  /* 0x000000100a08722b */ /* 0x000fd40000000008 */
[----:B------:R-:W-:Y:S01]  /*26e0*/  VIADD R9, R9, 0xfcb00000 ;  /* 0xfcb0000009097836 */ /* 0x000fe20000000000 */
[----:B------:R-:W-:Y:S06]  /*26f0*/  BRA `(.L_x_40) ;  /* 0x0000000000047947 */ /* 0x000fec0003800000 */
.L_x_41:
[----:B------:R-:W-:-:S11]  /*2700*/  DADD R8, R12, R12 ;  /* 0x000000000c087229 */ /* 0x000fd6000000000c */
.L_x_40:
[----:B------:R-:W-:Y:S05]  /*2710*/  BSYNC.RECONVERGENT B4 ;  /* 0x0000000000047941 */ /* 0x000fea0003800200 */
.L_x_38:
[----:B------:R-:W-:-:S04]  /*2720*/  IMAD.MOV.U32 R15, RZ, RZ, 0x0 ;  /* 0x00000000ff0f7424 */ /* 0x000fc800078e00ff */
[----:B------:R-:W-:Y:S05]  /*2730*/  RET.REL.NODEC R14 `(calcEnergy) ;  /* 0xffffffd80e307950 */ /* 0x000fea0003c3ffff */
.L_x_42:
[----:B------:R-:W-:-:S00]  /*2740*/  BRA `(.L_x_42) ;  /* 0xfffffffc00fc7947 */ /* 0x000fc0000383ffff */
[----:B------:R-:W-:-:S00]  /*2750*/  NOP ;  /* 0x0000000000007918 */ /* 0x000fc00000000000 */
        /* <DEDUP_REMOVED lines=10> */
.L_x_44:


//--------------------- .nv.shared.calcEnergy     --------------------------
	.section	.nv.shared.calcEnergy,"aw",@nobits
	.sectionflags	@""
	.align	16
	.zero		1024


//--------------------- .nv.shared.reserved.0     --------------------------
	.section	.nv.shared.reserved.0,"aw",@nobits
	.weak		__nv_reservedSMEM_offset_0_alias
	.size		__nv_reservedSMEM_offset_0_alias, 0, 64
	.other		__nv_reservedSMEM_offset_0_alias,@"STO_CUDA_RESERVED_SHARED STV_DEFAULT"
__nv_reservedSMEM_offset_0_alias:
	.zero		0
	.zero		64


//--------------------- .nv.constant0.calcEnergy  --------------------------
	.section	.nv.constant0.calcEnergy,"a",@progbits
	.sectionflags	@""
	.align	4
.nv.constant0.calcEnergy:
	.zero		952


//--------------------- SYMBOLS --------------------------

	.type		.nv.reservedSmem.offset0,@object
	.size		.nv.reservedSmem.offset0,0x4
	.type		.nv.reservedSmem.cap,@object
	.size		.nv.reservedSmem.cap,0x4
